def gluon_wgmma(
    a_ptr,
    b_ptr,
    c_ptr,
    M,
    N,
    K,
    stride_am,
    stride_bk,
    stride_cm,
    BLOCK_M: gl.constexpr,
    BLOCK_N: gl.constexpr,
    BLOCK_K: gl.constexpr,
    DTYPE: gl.constexpr,
    A_LAYOUT: gl.constexpr,
    B_LAYOUT: gl.constexpr,
    C_LAYOUT: gl.constexpr,
    B_SHAPE: gl.constexpr,
    TRANS_B: gl.constexpr,
    NUM_BUFFERS: gl.constexpr,
    NUM_WARPS: gl.constexpr,
):
    a_desc = tma.make_tensor_descriptor(
        a_ptr, [M, K], [stride_am, 1], [BLOCK_M, BLOCK_K], A_LAYOUT
    )
    b_desc = tma.make_tensor_descriptor(
        b_ptr,
        [N, K] if TRANS_B else [K, N],
        [stride_bk, 1],
        B_SHAPE,
        B_LAYOUT,
    )
    c_desc = tma.make_tensor_descriptor(
        c_ptr, [M, N], [stride_cm, 1], [BLOCK_M, BLOCK_N], C_LAYOUT
    )

    a_bufs = gl.allocate_shared_memory(
        DTYPE, [NUM_BUFFERS, BLOCK_M, BLOCK_K], A_LAYOUT
    )
    b_bufs = gl.allocate_shared_memory(DTYPE, [NUM_BUFFERS] + B_SHAPE, B_LAYOUT)

    pid_m = gl.program_id(0)
    pid_n = gl.program_id(1)
    off_m = pid_m * BLOCK_M
    off_n = pid_n * BLOCK_N

    mma_layout: gl.constexpr = pick_wgmma_layout(DTYPE, BLOCK_M, BLOCK_N, NUM_WARPS)
    acc = warpgroup_mma_init(
        gl.zeros((BLOCK_M, BLOCK_N), dtype=gl.float32, layout=mma_layout)
    )

    bars = gl.allocate_shared_memory(
        gl.int64, [NUM_BUFFERS, 1], mbarrier.MBarrierLayout()
    )
    for i in gl.static_range(NUM_BUFFERS):
        mbarrier.init(bars.index(i), count=1)
    idx = 0
    phase = 0

    for k in range(0, K, BLOCK_K):
        a = a_bufs.index(idx)
        b = b_bufs.index(idx)
        bar = bars.index(idx)
        mbarrier.expect(bar, a_desc.block_type.nbytes + b_desc.block_type.nbytes)
        tma.async_copy_global_to_shared(a_desc, [off_m, k], bar, a)
        tma.async_copy_global_to_shared(
            b_desc, [off_n, k] if TRANS_B else [k, off_n], bar, b
        )
        mbarrier.wait(bar, phase=phase)

        if TRANS_B:
            b = b.permute((1, 0))
        acc = warpgroup_mma_wait(num_outstanding=0, deps=(acc,))
        acc = warpgroup_mma(a, b, acc, is_async=True)

        idx += 1
        if idx == NUM_BUFFERS:
            idx = 0
            phase ^= 1

    acc = warpgroup_mma_wait(num_outstanding=0, deps=(acc,))
    for i in gl.static_range(NUM_BUFFERS):
        mbarrier.invalidate(bars.index(i))

    c_smem = gl.allocate_shared_memory(DTYPE, [BLOCK_M, BLOCK_N], C_LAYOUT)
    c_smem.store(acc.to(DTYPE))
    fence_async_shared()
    tma.async_copy_shared_to_global(c_desc, [off_m, off_n], c_smem)
    tma.store_wait(pendings=0)

# config = {"BLOCK_K": 32, "BLOCK_M": 128, "BLOCK_N": 256, "arch": "sm_90", "dtype": "fp8e4m3", "num_buffers": 3, "num_warps": 4, "trans_b": 1}
# arch = sm_90


// ===== COMPILED SASS (sm_90a) =====

	.target	sm_90a

	.elftype	@"ET_EXEC"


//--------------------- .note.nv.tkinfo           --------------------------
	.section	.note.nv.tkinfo,"",@"SHT_NOTE"
	.sectionflags	@"SHF_NOTE_NV_TKINFO"
	.tkinfo
        /*0018*/ 	.word	0x00000002
        /*0030*/ 	.string	""
        /*0030*/ 	.string	"ptxas"
        /*0030*/ 	.string	"Cuda compilation tools, release 13.0, V13.0.88"
        /*0030*/ 	.string	"Build cuda_13.0.r13.0/compiler.36424714_0"
        /*0030*/ 	.string	"-v  -suppress-debug-info  -lineinfo  -arch sm_90a "



//--------------------- .note.nv.cuinfo           --------------------------
	.section	.note.nv.cuinfo,"",@"SHT_NOTE"
	.sectionflags	@"SHF_NOTE_NV_CUINFO"
        /*0018*/ 	.short	0x0002
        /*001a*/ 	.short	0x005a
        /*001c*/ 	.short	0x0082
	.zero		2


//--------------------- .nv.info                  --------------------------
	.section	.nv.info,"",@"SHT_CUDA_INFO"
	.align	4


	//----- nvinfo : EIATTR_REGCOUNT
	.align		4
        /*0000*/ 	.byte	0x04, 0x2f
        /*0002*/ 	.short	(.L_1 - .L_0)
	.align		4
.L_0:
        /*0004*/ 	.word	index@(gluon_wgmma)
        /*0008*/ 	.word	0x000000ff


	//----- nvinfo : EIATTR_FRAME_SIZE
	.align		4
.L_1:
        /*000c*/ 	.byte	0x04, 0x11
        /*000e*/ 	.short	(.L_3 - .L_2)
	.align		4
.L_2:
        /*0010*/ 	.word	index@(gluon_wgmma)
        /*0014*/ 	.word	0x00000270


	//----- nvinfo : EIATTR_MIN_STACK_SIZE
	.align		4
.L_3:
        /*0018*/ 	.byte	0x04, 0x12
        /*001a*/ 	.short	(.L_5 - .L_4)
	.align		4
.L_4:
        /*001c*/ 	.word	index@(gluon_wgmma)
        /*0020*/ 	.word	0x00000270
.L_5:


//--------------------- .nv.compat                --------------------------
	.section	.nv.compat,"",@"SHT_CUDA_COMPAT_INFO"
	.align	4
        /*0000*/ 	.byte	0x02, 0x09, 0x01, 0x00, 0x02, 0x02, 0x04, 0x00, 0x02, 0x05, 0x05, 0x00, 0x03, 0x07, 0x01, 0x01
        /*0010*/ 	.byte	0x02, 0x03, 0x03, 0x00, 0x02, 0x06, 0x01, 0x00, 0x04, 0x0b, 0x08, 0x00, 0x00, 0x00, 0x00, 0x00
        /*0020*/ 	.byte	0x00, 0x00, 0x00, 0x00


//--------------------- .nv.info.gluon_wgmma      --------------------------
	.section	.nv.info.gluon_wgmma,"",@"SHT_CUDA_INFO"
	.sectionflags	@""
	.align	4


	//----- nvinfo : EIATTR_CUDA_API_VERSION
	.align		4
        /*0000*/ 	.byte	0x04, 0x37
        /*0002*/ 	.short	(.L_7 - .L_6)
.L_6:
        /*0004*/ 	.word	0x00000082


	//----- nvinfo : EIATTR_KPARAM_INFO
	.align		4
.L_7:
        /*0008*/ 	.byte	0x04, 0x17
        /*000a*/ 	.short	(.L_9 - .L_8)
.L_8:
        /*000c*/ 	.word	0x00000000
        /*0010*/ 	.short	0x000a
        /*0012*/ 	.short	0x0048
        /*0014*/ 	.byte	0x00, 0xf4, 0x21, 0x00


	//----- nvinfo : EIATTR_KPARAM_INFO
	.align		4
.L_9:
        /*0018*/ 	.byte	0x04, 0x17
        /*001a*/ 	.short	(.L_11 - .L_10)
.L_10:
        /*001c*/ 	.word	0x00000000
        /*0020*/ 	.short	0x0009
        /*0022*/ 	.short	0x0040
        /*0024*/ 	.byte	0x00, 0xf4, 0x21, 0x00


	//----- nvinfo : EIATTR_KPARAM_INFO
	.align		4
.L_11:
        /*0028*/ 	.byte	0x04, 0x17
        /*002a*/ 	.short	(.L_13 - .L_12)
.L_12:
        /*002c*/ 	.word	0x00000000
        /*0030*/ 	.short	0x0008
        /*0032*/ 	.short	0x0038
        /*0034*/ 	.byte	0x00, 0xf0, 0x21, 0x00


	//----- nvinfo : EIATTR_KPARAM_INFO
	.align		4
.L_13:
        /*0038*/ 	.byte	0x04, 0x17
        /*003a*/ 	.short	(.L_15 - .L_14)
.L_14:
        /*003c*/ 	.word	0x00000000
        /*0040*/ 	.short	0x0007
        /*0042*/ 	.short	0x0030
        /*0044*/ 	.byte	0x00, 0xf0, 0x21, 0x00


	//----- nvinfo : EIATTR_KPARAM_INFO
	.align		4
.L_15:
        /*0048*/ 	.byte	0x04, 0x17
        /*004a*/ 	.short	(.L_17 - .L_16)
.L_16:
        /*004c*/ 	.word	0x00000000
        /*0050*/ 	.short	0x0006
        /*0052*/ 	.short	0x0028
        /*0054*/ 	.byte	0x00, 0xf0, 0x21, 0x00


	//----- nvinfo : EIATTR_KPARAM_INFO
	.align		4
.L_17:
        /*0058*/ 	.byte	0x04, 0x17
        /*005a*/ 	.short	(.L_19 - .L_18)
.L_18:
        /*005c*/ 	.word	0x00000000
        /*0060*/ 	.short	0x0005
        /*0062*/ 	.short	0x0020
        /*0064*/ 	.byte	0x00, 0xf0, 0x11, 0x00


	//----- nvinfo : EIATTR_KPARAM_INFO
	.align		4
.L_19:
        /*0068*/ 	.byte	0x04, 0x17
        /*006a*/ 	.short	(.L_21 - .L_20)
.L_20:
        /*006c*/ 	.word	0x00000000
        /*0070*/ 	.short	0x0004
        /*0072*/ 	.short	0x001c
        /*0074*/ 	.byte	0x00, 0xf0, 0x11, 0x00


	//----- nvinfo : EIATTR_KPARAM_INFO
	.align		4
.L_21:
        /*0078*/ 	.byte	0x04, 0x17
        /*007a*/ 	.short	(.L_23 - .L_22)
.L_22:
        /*007c*/ 	.word	0x00000000
        /*0080*/ 	.short	0x0003
        /*0082*/ 	.short	0x0018
        /*0084*/ 	.byte	0x00, 0xf0, 0x11, 0x00


	//----- nvinfo : EIATTR_KPARAM_INFO
	.align		4
.L_23:
        /*0088*/ 	.byte	0x04, 0x17
        /*008a*/ 	.short	(.L_25 - .L_24)
.L_24:
        /*008c*/ 	.word	0x00000000
        /*0090*/ 	.short	0x0002
        /*0092*/ 	.short	0x0010
        /*0094*/ 	.byte	0x00, 0xf4, 0x21, 0x00


	//----- nvinfo : EIATTR_KPARAM_INFO
	.align		4
.L_25:
        /*0098*/ 	.byte	0x04, 0x17
        /*009a*/ 	.short	(.L_27 - .L_26)
.L_26:
        /*009c*/ 	.word	0x00000000
        /*00a0*/ 	.short	0x0001
        /*00a2*/ 	.short	0x0008
        /*00a4*/ 	.byte	0x00, 0xf4, 0x21, 0x00


	//----- nvinfo : EIATTR_KPARAM_INFO
	.align		4
.L_27:
        /*00a8*/ 	.byte	0x04, 0x17
        /*00aa*/ 	.short	(.L_29 - .L_28)
.L_28:
        /*00ac*/ 	.word	0x00000000
        /*00b0*/ 	.short	0x0000
        /*00b2*/ 	.short	0x0000
        /*00b4*/ 	.byte	0x00, 0xf4, 0x21, 0x00


	//----- nvinfo : EIATTR_SPARSE_MMA_MASK
	.align		4
.L_29:
        /*00b8*/ 	.byte	0x03, 0x50
        /*00ba*/ 	.short	0x0000


	//----- nvinfo : EIATTR_MAXREG_COUNT
	.align		4
        /*00bc*/ 	.byte	0x03, 0x1b
        /*00be*/ 	.short	0x00ff


	//----- nvinfo : EIATTR_NUM_BARRIERS
	.align		4
        /*00c0*/ 	.byte	0x02, 0x4c
        /*00c2*/ 	.byte	0x01
	.zero		1


	//----- nvinfo : EIATTR_ANNOTATIONS
	.align		4
        /*00c4*/ 	.byte	0x04, 0x55
        /*00c6*/ 	.short	(.L_31 - .L_30)


	//   ....[0]....
.L_30:
        /*00c8*/ 	.word	0x00000001
        /*00cc*/ 	.byte	0xa0, 0x10, 0x00, 0x00, 0x01, 0x00, 0x00, 0x00, 0xe0, 0x10, 0x00, 0x00, 0x01, 0x00, 0x00, 0x00
        /* <DEDUP_REMOVED lines=272> */
        /*11dc*/ 	.byte	0x20, 0x42, 0x00, 0x00, 0x01, 0x00, 0x00, 0x00, 0x30, 0x42, 0x00, 0x00


	//----- nvinfo : EIATTR_MERCURY_ISA_VERSION
	.align		4
.L_31:
        /*11e8*/ 	.byte	0x03, 0x5f
        /*11ea*/ 	.short	0x0101


	//----- nvinfo : EIATTR_INT_WARP_WIDE_INSTR_OFFSETS
	.align		4
        /*11ec*/ 	.byte	0x04, 0x31
        /*11ee*/ 	.short	(.L_33 - .L_32)


	//   ....[0]....
.L_32:
        /*11f0*/ 	.word	0x00001d70


	//   ....[1]....
        /*11f4*/ 	.word	0x00001d90


	//   ....[2]....
        /*11f8*/ 	.word	0x00001da0


	//   ....[3]....
        /*11fc*/ 	.word	0x00001e80


	//   ....[4]....
        /*1200*/ 	.word	0x00002c30


	//   ....[5]....
        /*1204*/ 	.word	0x00002c40


	//   ....[6]....
        /*1208*/ 	.word	0x00002cb0


	//   ....[7]....
        /*120c*/ 	.word	0x00002cc0


	//   ....[8]....
        /*1210*/ 	.word	0x00004a00


	//   ....[9]....
        /*1214*/ 	.word	0x00004a10


	//----- nvinfo : EIATTR_COOP_GROUP_MASK_REGIDS
	.align		4
.L_33:
        /*1218*/ 	.byte	0x04, 0x29
        /*121a*/ 	.short	(.L_35 - .L_34)


	//   ....[0]....
.L_34:
        /*121c*/ 	.word	0xffffffff


	//   ....[1]....
        /*1220*/ 	.word	0xffffffff


	//   ....[2]....
        /*1224*/ 	.word	0xffffffff


	//----- nvinfo : EIATTR_COOP_GROUP_INSTR_OFFSETS
	.align		4
.L_35:
        /*1228*/ 	.byte	0x04, 0x28
        /*122a*/ 	.short	(.L_37 - .L_36)


	//   ....[0]....
.L_36:
        /*122c*/ 	.word	0x00000150


	//   ....[1]....
        /*1230*/ 	.word	0x000006f0


	//   ....[2]....
        /*1234*/ 	.word	0x00000cc0


	//----- nvinfo : EIATTR_MBARRIER_INSTR_OFFSETS
	.align		4
.L_37:
        /*1238*/ 	.byte	0x04, 0x39
        /*123a*/ 	.short	(.L_39 - .L_38)


	//   ....[0]....
.L_38:
        /*123c*/ 	.word	0x00001f00
        /*1240*/ 	.word	0x000000ff
        /*1244*/ 	.word	0x00009000
        /*1248*/ 	.short	0x0100
        /*124a*/ 	.byte	0x10
	.zero		1


	//   ....[1]....
        /*124c*/ 	.word	0x00001f20
        /*1250*/ 	.word	0x000000ff
        /*1254*/ 	.word	0x00009008
        /*1258*/ 	.short	0x0100
        /*125a*/ 	.byte	0x10
	.zero		1


	//   ....[2]....
        /*125c*/ 	.word	0x00001f40
        /*1260*/ 	.word	0x000000ff
        /*1264*/ 	.word	0x00009010
        /*1268*/ 	.short	0x0100
        /*126a*/ 	.byte	0x10
	.zero		1


	//   ....[3]....
        /*126c*/ 	.word	0x00002d70
        /*1270*/ 	.word	0x000000ff
        /*1274*/ 	.word	0x00009000
        /*1278*/ 	.short	0x010a
        /*127a*/ 	.byte	0x1a
	.zero		1


	//   ....[4]....
        /*127c*/ 	.word	0x00003960
        /*1280*/ 	.word	0x000000ff
        /*1284*/ 	.word	0x00009000
        /*1288*/ 	.short	0x0108
        /*128a*/ 	.byte	0x10
	.zero		1


	//   ....[5]....
        /*128c*/ 	.word	0x000039e0
        /*1290*/ 	.word	0x000000ff
        /*1294*/ 	.word	0x00009008
        /*1298*/ 	.short	0x0108
        /*129a*/ 	.byte	0x10
	.zero		1


	//   ....[6]....
        /*129c*/ 	.word	0x00003a60
        /*12a0*/ 	.word	0x000000ff
        /*12a4*/ 	.word	0x00009010
        /*12a8*/ 	.short	0x0108
        /*12aa*/ 	.byte	0x10
	.zero		1


	//   ....[7]....
        /*12ac*/ 	.word	0x00005430
        /*12b0*/ 	.word	0x000000ff
        /*12b4*/ 	.word	0x00009000
        /*12b8*/ 	.short	0x010a
        /*12ba*/ 	.byte	0x1a
	.zero		1


	//----- nvinfo : EIATTR_NUM_MBARRIERS
	.align		4
.L_39:
        /*12bc*/ 	.byte	0x03, 0x38
        /*12be*/ 	.short	0x0003


	//----- nvinfo : EIATTR_EXIT_INSTR_OFFSETS
	.align		4
        /*12c0*/ 	.byte	0x04, 0x1c
        /*12c2*/ 	.short	(.L_41 - .L_40)


	//   ....[0]....
.L_40:
        /*12c4*/ 	.word	0x00005420


	//----- nvinfo : EIATTR_REQNTID
	.align		4
.L_41:
        /*12c8*/ 	.byte	0x04, 0x10
        /*12ca*/ 	.short	(.L_43 - .L_42)
.L_42:
        /*12cc*/ 	.word	0x00000080
        /*12d0*/ 	.word	0x00000001
        /*12d4*/ 	.word	0x00000001


	//----- nvinfo : EIATTR_CRS_STACK_SIZE
	.align		4
.L_43:
        /*12d8*/ 	.byte	0x04, 0x1e
        /*12da*/ 	.short	(.L_45 - .L_44)
.L_44:
        /*12dc*/ 	.word	0x00000000


	//----- nvinfo : EIATTR_CBANK_PARAM_SIZE
	.align		4
.L_45:
        /*12e0*/ 	.byte	0x03, 0x19
        /*12e2*/ 	.short	0x0050


	//----- nvinfo : EIATTR_PARAM_CBANK
	.align		4
        /*12e4*/ 	.byte	0x04, 0x0a
        /*12e6*/ 	.short	(.L_47 - .L_46)
	.align		4
.L_46:
        /*12e8*/ 	.word	index@(.nv.constant0.gluon_wgmma)
        /*12ec*/ 	.short	0x0210
        /*12ee*/ 	.short	0x0050


	//----- nvinfo : EIATTR_SW_WAR
	.align		4
.L_47:
        /*12f0*/ 	.byte	0x04, 0x36
        /*12f2*/ 	.short	(.L_49 - .L_48)
.L_48:
        /*12f4*/ 	.word	0x00000008
.L_49:


//--------------------- .nv.callgraph             --------------------------
	.section	.nv.callgraph,"",@"SHT_CUDA_CALLGRAPH"
	.align	4
	.sectionentsize	8
	.align		4
        /*0000*/ 	.word	0x00000000
	.align		4
        /*0004*/ 	.word	0xffffffff
	.align		4
        /*0008*/ 	.word	0x00000000
	.align		4
        /*000c*/ 	.word	0xfffffffe
	.align		4
        /*0010*/ 	.word	0x00000000
	.align		4
        /*0014*/ 	.word	0xfffffffd
	.align		4
        /*0018*/ 	.word	0x00000000
	.align		4
        /*001c*/ 	.word	0xfffffffc


//--------------------- .text.gluon_wgmma         --------------------------
	.section	.text.gluon_wgmma,"ax",@progbits
	.align	128
        .global         gluon_wgmma
        .type           gluon_wgmma,@function
        .size           gluon_wgmma,(.L_x_53 - gluon_wgmma)
        .other          gluon_wgmma,@"STO_CUDA_ENTRY STV_DEFAULT"
gluon_wgmma:
.text.gluon_wgmma:
[----:B------:R-:W1:Y:S01]  /*0000*/  LDC R1, c[0x0][0x28] ;  /* 0x00000a00ff017b82 */ /* 0x000e620000000800 */
[----:B------:R-:W2:Y:S07]  /*0010*/  S2R R7, SR_TID.X ;  /* 0x0000000000077919 */ /* 0x000eae0000002100 */
[----:B------:R-:W3:Y:S01]  /*0020*/  S2UR UR4, SR_CgaCtaId ;  /* 0x00000000000479c3 */ /* 0x000ee20000008800 */
[----:B------:R-:W-:Y:S01]  /*0030*/  UMOV UR16, 0x400 ;  /* 0x0000040000107882 */ /* 0x000fe20000000000 */
[----:B------:R-:W-:Y:S01]  /*0040*/  ULDC UR6, c[0x0][0xc] ;  /* 0x0000030000067ab9 */ /* 0x000fe20000000800 */
[----:B------:R-:W-:Y:S01]  /*0050*/  ULDC.64 UR22, c[0x0][0x250] ;  /* 0x0000940000167ab9 */ /* 0x000fe20000000a00 */
[----:B------:R-:W-:Y:S01]  /*0060*/  BSSY B0, `(.L_x_0) ;  /* 0x000001f000007945 */ /* 0x000fe20003800000 */
[----:B-1----:R-:W-:-:S03]  /*0070*/  VIADD R1, R1, 0xfffffd90 ;  /* 0xfffffd9001017836 */ /* 0x002fc60000000000 */
[----:B------:R-:W1:Y:S08]  /*0080*/  LDC R12, c[0x0][0x230] ;  /* 0x00008c00ff0c7b82 */ /* 0x000e700000000800 */
[----:B------:R-:W-:Y:S08]  /*0090*/  S2UR UR17, SR_CTAID.Y ;  /* 0x00000000001179c3 */ /* 0x000ff00000002600 */
[----:B------:R-:W4:Y:S01]  /*00a0*/  S2UR UR5, SR_CTAID.Z ;  /* 0x00000000000579c3 */ /* 0x000f220000002700 */
[----:B---3--:R-:W-:-:S03]  /*00b0*/  ULEA UR16, UR4, UR16, 0x18 ;  /* 0x0000001004107291 */ /* 0x008fc6000f8ec03f */
[----:B------:R-:W-:Y:S01]  /*00c0*/  ULDC UR4, c[0x0][0x10] ;  /* 0x0000040000047ab9 */ /* 0x000fe20000000800 */
[----:B--2---:R-:W-:-:S03]  /*00d0*/  LOP3.LUT R2, R7, 0x7f, RZ, 0xc0, !PT ;  /* 0x0000007f07027812 */ /* 0x004fc600078ec0ff */
[----:B------:R-:W2:Y:S01]  /*00e0*/  S2UR UR28, SR_CTAID.X ;  /* 0x00000000001c79c3 */ /* 0x000ea20000002500 */
[----:B-1----:R-:W-:Y:S01]  /*00f0*/  VIADD R6, R12, 0xffffffff ;  /* 0xffffffff0c067836 */ /* 0x002fe20000000000 */
[C---:B------:R-:W-:Y:S02]  /*0100*/  ISETP.GE.U32.AND P0, PT, R2.reuse, 0x20, PT ;  /* 0x000000200200780c */ /* 0x040fe40003f06070 */
[C---:B------:R-:W-:Y:S02]  /*0110*/  ISETP.NE.U32.AND P2, PT, R2.reuse, RZ, PT ;  /* 0x000000ff0200720c */ /* 0x040fe40003f45070 */
[----:B------:R-:W-:Y:S02]  /*0120*/  LEA R0, R2, UR16, 0x2 ;  /* 0x0000001002007c11 */ /* 0x000fe4000f8e10ff */
[----:B------:R-:W1:Y:S07]  /*0130*/  LDC R8, c[0x0][0x228] ;  /* 0x00008a00ff087b82 */ /* 0x000e6e0000000800 */
[----:B------:R3:W-:Y:S01]  /*0140*/  @!P0 STS [R0], RZ ;  /* 0x000000ff00008388 */ /* 0x0007e20000000800 */
[----:B------:R-:W-:-:S03]  /*0150*/  NOP ;  /* 0x0000000000007918 */ /* 0x000fc60000000000 */
[----:B------:R3:W-:Y:S01]  /*0160*/  @!P2 STS [UR16+0x20], R6 ;  /* 0x00002006ff00a988 */ /* 0x0007e20008000810 */
[----:B----4-:R-:W-:-:S04]  /*0170*/  UIMAD UR4, UR5, UR4, UR17 ;  /* 0x00000004050472a4 */ /* 0x010fc8000f8e0211 */
[----:B--2---:R-:W-:-:S04]  /*0180*/  UIMAD UR4, UR4, UR6, UR28 ;  /* 0x00000006040472a4 */ /* 0x004fc8000f8e021c */
[----:B------:R-:W-:Y:S01]  /*0190*/  UIMAD UR5, UR4, 0x180, URZ ;  /* 0x00000180040578a4 */ /* 0x000fe2000f8e023f */
[----:B-1----:R-:W-:Y:S02]  /*01a0*/  VIADD R8, R8, 0xffffffff ;  /* 0xffffffff08087836 */ /* 0x002fe40000000000 */
[----:B------:R-:W-:Y:S01]  /*01b0*/  UMOV UR4, URZ ;  /* 0x0000003f00047c82 */ /* 0x000fe20008000000 */
[----:B------:R-:W-:-:S04]  /*01c0*/  UIADD3 UR18, UP0, UR5, UR22, URZ ;  /* 0x0000001605127290 */ /* 0x000fc8000ff1e03f */
[----:B------:R-:W-:Y:S01]  /*01d0*/  ULEA.HI.X.SX32 UR19, UR5, UR23, 0x1, UP0 ;  /* 0x0000001705137291 */ /* 0x000fe200080f0e3f */
[----:B---3--:R-:W-:Y:S11]  /*01e0*/  @P2 BRA `(.L_x_1) ;  /* 0x0000000000182947 */ /* 0x008ff60003800000 */
[----:B------:R-:W1:Y:S01]  /*01f0*/  LDS R3, [UR16+0x8] ;  /* 0x00000810ff037984 */ /* 0x000e620008000800 */
[----:B------:R-:W2:Y:S01]  /*0200*/  LDC.64 R10, c[0x0][0x210] ;  /* 0x00008400ff0a7b82 */ /* 0x000ea20000000a00 */
[----:B------:R-:W-:Y:S02]  /*0210*/  IMAD.MOV.U32 R4, RZ, RZ, 0x70 ;  /* 0x00000070ff047424 */ /* 0x000fe400078e00ff */
[----:B--2---:R2:W-:Y:S03]  /*0220*/  STS.64 [UR16], R10 ;  /* 0x0000000aff007988 */ /* 0x0045e60008000a10 */
[----:B-1----:R-:W-:-:S05]  /*0230*/  LOP3.LUT R3, R3, 0x10, R4, 0xd8, !PT ;  /* 0x0000001003037812 */ /* 0x002fca00078ed804 */
[----:B------:R2:W-:Y:S02]  /*0240*/  STS [UR16+0x8], R3 ;  /* 0x00000803ff007988 */ /* 0x0005e40008000810 */
.L_x_1:
[----:B------:R-:W-:Y:S05]  /*0250*/  BSYNC B0 ;  /* 0x0000000000007941 */ /* 0x000fea0003800000 */
.L_x_0:
[----:B------:R-:W-:Y:S04]  /*0260*/  BSSY B0, `(.L_x_2) ;  /* 0x000000a000007945 */ /* 0x000fe80003800000 */
[----:B------:R-:W-:Y:S05]  /*0270*/  @P2 BRA `(.L_x_3) ;  /* 0x0000000000202947 */ /* 0x000fea0003800000 */
[----:B--2---:R-:W1:Y:S01]  /*0280*/  LDS R3, [UR16+0x34] ;  /* 0x00003410ff037984 */ /* 0x004e620008000800 */
[----:B------:R-:W-:Y:S02]  /*0290*/  IMAD.MOV.U32 R4, RZ, RZ, 0x1f000000 ;  /* 0x1f000000ff047424 */ /* 0x000fe400078e00ff */
[----:B------:R-:W-:Y:S01]  /*02a0*/  @!P2 IMAD.MOV.U32 R5, RZ, RZ, 0x7f ;  /* 0x0000007fff05a424 */ /* 0x000fe200078e00ff */
[----:B------:R-:W2:Y:S02]  /*02b0*/  @!P2 LDS R10, [UR16+0x38] ;  /* 0x00003810ff0aa984 */ /* 0x000ea40008000800 */
[----:B-1----:R-:W-:Y:S02]  /*02c0*/  LOP3.LUT R3, R3, 0xff000000, R4, 0xb8, !PT ;  /* 0xff00000003037812 */ /* 0x002fe400078eb804 */
[----:B--2---:R-:W-:-:S03]  /*02d0*/  @!P2 LOP3.LUT R4, R10, 0xff, R5, 0xb8, !PT ;  /* 0x000000ff0a04a812 */ /* 0x004fc600078eb805 */
[----:B------:R1:W-:Y:S04]  /*02e0*/  STS [UR16+0x34], R3 ;  /* 0x00003403ff007988 */ /* 0x0003e80008000810 */
[----:B------:R1:W-:Y:S02]  /*02f0*/  @!P2 STS [UR16+0x38], R4 ;  /* 0x00003804ff00a988 */ /* 0x0003e40008000810 */
.L_x_3:
[----:B------:R-:W-:Y:S05]  /*0300*/  BSYNC B0 ;  /* 0x0000000000007941 */ /* 0x000fea0003800000 */
.L_x_2:
[----:B------:R-:W-:Y:S04]  /*0310*/  BSSY B0, `(.L_x_4) ;  /* 0x000000a000007945 */ /* 0x000fe80003800000 */
[----:B------:R-:W-:Y:S05]  /*0320*/  @P2 BRA `(.L_x_5) ;  /* 0x0000000000202947 */ /* 0x000fea0003800000 */
[----:B-12---:R-:W1:Y:S01]  /*0330*/  LDS R3, [UR16+0x1c] ;  /* 0x00001c10ff037984 */ /* 0x006e620008000800 */
[----:B------:R-:W2:Y:S03]  /*0340*/  LDC.64 R4, c[0x0][0x238] ;  /* 0x00008e00ff047b82 */ /* 0x000ea60000000a00 */
[----:B------:R3:W-:Y:S01]  /*0350*/  STS [UR16+0x24], R8 ;  /* 0x00002408ff007988 */ /* 0x0007e20008000810 */
[--C-:B--2---:R-:W-:Y:S02]  /*0360*/  SHF.R.U32.HI R10, RZ, 0x4, R5.reuse ;  /* 0x00000004ff0a7819 */ /* 0x104fe40000011605 */
[----:B------:R-:W-:-:S05]  /*0370*/  SHF.R.U64 R4, R4, 0x4, R5 ;  /* 0x0000000404047819 */ /* 0x000fca0000001205 */
[----:B------:R3:W-:Y:S01]  /*0380*/  STS [UR16+0xc], R4 ;  /* 0x00000c04ff007988 */ /* 0x0007e20008000810 */
[----:B-1----:R-:W-:-:S05]  /*0390*/  LOP3.LUT R3, R3, 0xf, R10, 0xb8, !PT ;  /* 0x0000000f03037812 */ /* 0x002fca00078eb80a */
[----:B------:R3:W-:Y:S02]  /*03a0*/  STS [UR16+0x1c], R3 ;  /* 0x00001c03ff007988 */ /* 0x0007e40008000810 */
.L_x_5:
[----:B------:R-:W-:Y:S05]  /*03b0*/  BSYNC B0 ;  /* 0x0000000000007941 */ /* 0x000fea0003800000 */
.L_x_4:
[----:B------:R-:W-:Y:S04]  /*03c0*/  BSSY B1, `(.L_x_6) ;  /* 0x000001d000017945 */ /* 0x000fe80003800000 */
[----:B------:R-:W-:Y:S04]  /*03d0*/  BSSY B0, `(.L_x_7) ;  /* 0x0000018000007945 */ /* 0x000fe80003800000 */
[----:B------:R-:W-:Y:S05]  /*03e0*/  @P2 BRA `(.L_x_8) ;  /* 0x00000000001c2947 */ /* 0x000fea0003800000 */
[----:B-123--:R-:W1:Y:S02]  /*03f0*/  LDS R3, [UR16+0x34] ;  /* 0x00003410ff037984 */ /* 0x00ee640008000800 */
[----:B-1----:R-:W-:-:S05]  /*0400*/  LOP3.LUT R3, R3, 0x7, RZ, 0xb8, !PT ;  /* 0x0000000703037812 */ /* 0x002fca00078eb8ff */
[----:B------:R1:W-:Y:S01]  /*0410*/  STS [UR16+0x34], R3 ;  /* 0x00003403ff007988 */ /* 0x0003e20008000810 */
[----:B------:R-:W-:Y:S05]  /*0420*/  @P2 BRA `(.L_x_9) ;  /* 0x00000000001c2947 */ /* 0x000fea0003800000 */
[----:B-1----:R-:W1:Y:S02]  /*0430*/  LDS R3, [UR16+0x34] ;  /* 0x00003410ff037984 */ /* 0x002e640008000800 */
[----:B-1----:R-:W-:-:S05]  /*0440*/  LOP3.LUT R3, R3, 0x38, RZ, 0xb8, !PT ;  /* 0x0000003803037812 */ /* 0x002fca00078eb8ff */
[----:B------:R4:W-:Y:S02]  /*0450*/  STS [UR16+0x34], R3 ;  /* 0x00003403ff007988 */ /* 0x0009e40008000810 */
.L_x_8:
[----:B------:R-:W-:Y:S05]  /*0460*/  @P2 BRA `(.L_x_10) ;  /* 0x00000000001c2947 */ /* 0x000fea0003800000 */
[----:B-1234-:R-:W1:Y:S02]  /*0470*/  LDS R3, [UR16+0x8] ;  /* 0x00000810ff037984 */ /* 0x01ee640008000800 */
[----:B-1----:R-:W-:-:S05]  /*0480*/  LOP3.LUT R3, R3, 0x780, RZ, 0xb8, !PT ;  /* 0x0000078003037812 */ /* 0x002fca00078eb8ff */
[----:B------:R2:W-:Y:S02]  /*0490*/  STS [UR16+0x8], R3 ;  /* 0x00000803ff007988 */ /* 0x0005e40008000810 */
.L_x_9:
[----:B------:R-:W-:Y:S05]  /*04a0*/  @P2 BRA `(.L_x_11) ;  /* 0x0000000000282947 */ /* 0x000fea0003800000 */
[----:B-12---:R-:W1:Y:S02]  /*04b0*/  LDS R3, [UR16+0x8] ;  /* 0x00000810ff037984 */ /* 0x006e640008000800 */
[----:B-1----:R-:W-:-:S05]  /*04c0*/  LOP3.LUT R3, R3, 0x1800, RZ, 0xb8, !PT ;  /* 0x0000180003037812 */ /* 0x002fca00078eb8ff */
[----:B------:R1:W-:Y:S02]  /*04d0*/  STS [UR16+0x8], R3 ;  /* 0x00000803ff007988 */ /* 0x0003e40008000810 */
.L_x_10:
[----:B------:R-:W-:Y:S05]  /*04e0*/  @P2 BREAK B0 ;  /* 0x0000000000002942 */ /* 0x000fea0003800000 */
[----:B------:R-:W-:Y:S05]  /*04f0*/  @P2 BRA `(.L_x_12) ;  /* 0x0000000000242947 */ /* 0x000fea0003800000 */
[----:B-1-3--:R-:W1:Y:S01]  /*0500*/  LDS R4, [UR16+0x8] ;  /* 0x00000810ff047984 */ /* 0x00ae620008000800 */
[----:B--2-4-:R-:W-:-:S05]  /*0510*/  IMAD.MOV.U32 R3, RZ, RZ, 0x6000 ;  /* 0x00006000ff037424 */ /* 0x014fca00078e00ff */
[----:B-1----:R-:W-:-:S04]  /*0520*/  LOP3.LUT R3, R4, 0x2000, R3, 0xd8, !PT ;  /* 0x0000200004037812 */ /* 0x002fc800078ed803 */
[----:B------:R-:W-:-:S05]  /*0530*/  LOP3.LUT R3, R3, 0x400000, RZ, 0xb8, !PT ;  /* 0x0040000003037812 */ /* 0x000fca00078eb8ff */
[----:B------:R3:W-:Y:S02]  /*0540*/  STS [UR16+0x8], R3 ;  /* 0x00000803ff007988 */ /* 0x0007e40008000810 */
.L_x_11:
[----:B------:R-:W-:Y:S05]  /*0550*/  BSYNC B0 ;  /* 0x0000000000007941 */ /* 0x000fea0003800000 */
.L_x_7:
[----:B-123--:R-:W1:Y:S02]  /*0560*/  @!P2 LDS R3, [UR16+0x8] ;  /* 0x00000810ff03a984 */ /* 0x00ee640008000800 */
[----:B-1----:R-:W-:-:S05]  /*0570*/  @!P2 LOP3.LUT R3, R3, 0x8000, RZ, 0xb8, !PT ;  /* 0x000080000303a812 */ /* 0x002fca00078eb8ff */
[----:B------:R1:W-:Y:S02]  /*0580*/  @!P2 STS [UR16+0x8], R3 ;  /* 0x00000803ff00a988 */ /* 0x0003e40008000810 */
.L_x_12:
[----:B------:R-:W-:Y:S05]  /*0590*/  BSYNC B1 ;  /* 0x0000000000017941 */ /* 0x000fea0003800000 */
.L_x_6:
[----:B------:R-:W-:Y:S05]  /*05a0*/  WARPSYNC.ALL ;  /* 0x0000000000007948 */ /* 0x000fea0003800000 */
[----:B------:R-:W-:Y:S05]  /*05b0*/  @P0 BRA `(.L_x_13) ;  /* 0x0000000000280947 */ /* 0x000fea0003800000 */
[----:B-1234-:R-:W1:Y:S01]  /*05c0*/  S2R R3, SR_LANEID ;  /* 0x0000000000037919 */ /* 0x01ee620000000000 */
[----:B------:R-:W-:Y:S05]  /*05d0*/  WARPSYNC.ALL ;  /* 0x0000000000007948 */ /* 0x000fea0003800000 */
[----:B-1----:R-:W-:-:S05]  /*05e0*/  IMAD.SHL.U32 R3, R3, 0x4, RZ ;  /* 0x0000000403037824 */ /* 0x002fca00078e00ff */
[----:B------:R-:W1:Y:S01]  /*05f0*/  LDS R9, [R3+UR16] ;  /* 0x0000001003097984 */ /* 0x000e620008000800 */
[----:B------:R-:W-:-:S05]  /*0600*/  IADD3 R4, P1, R3, UR18, RZ ;  /* 0x0000001203047c10 */ /* 0x000fca000ff3e0ff */
[----:B------:R-:W-:-:S05]  /*0610*/  IMAD.X R5, RZ, RZ, UR19, P1 ;  /* 0x00000013ff057e24 */ /* 0x000fca00088e06ff */
[----:B-1----:R1:W5:Y:S01]  /*0620*/  ATOMG.E.EXCH.STRONG.GPU PT, RZ, [R4], R9 ;  /* 0x0000000904ff73a8 */ /* 0x00236200041ee100 */
[----:B------:R-:W-:-:S04]  /*0630*/  DEPBAR {5,4,3,2,1,0} ;  /* 0x0000003f0000791a */ /* 0x000fc80000000000 */
[----:B------:R1:W-:Y:S01]  /*0640*/  UTMACCTL.IV [UR18] ;  /* 0x00000000120079b9 */ /* 0x0003e20008000000 */
[----:B------:R-:W-:Y:S01]  /*0650*/  NOP ;  /* 0x0000000000007918 */ /* 0x000fe20000000000 */
.L_x_13:
[----:B------:R-:W-:Y:S05]  /*0660*/  @P0 BRA `(.L_x_14) ;  /* 0x00000000000c0947 */ /* 0x000fea0003800000 */
[----:B------:R0:W-:Y:S01]  /*0670*/  UTMACMDFLUSH ;  /* 0x00000000000079b7 */ /* 0x0001e20000000000 */
[----:B------:R-:W-:Y:S05]  /*0680*/  @P0 BRA `(.L_x_14) ;  /* 0x0000000000040947 */ /* 0x000fea0003800000 */
[----:B------:R-:W-:-:S04]  /*0690*/  DEPBAR.LE SB0, 0x0 ;  /* 0x000080000000791a */ /* 0x000fc80000000000 */
.L_x_14:
[----:B------:R-:W-:Y:S05]  /*06a0*/  WARPSYNC.ALL ;  /* 0x0000000000007948 */ /* 0x000fea0003800000 */
[----:B-----5:R-:W-:Y:S06]  /*06b0*/  BAR.SYNC.DEFER_BLOCKING 0x0 ;  /* 0x0000000000007b1d */ /* 0x020fec0000010000 */
[----:B------:R-:W-:Y:S02]  /*06c0*/  BSSY B1, `(.L_x_15) ;  /* 0x000000b000017945 */ /* 0x000fe40003800000 */
[----:B------:R-:W-:Y:S06]  /*06d0*/  BAR.SYNC.DEFER_BLOCKING 0x0 ;  /* 0x0000000000007b1d */ /* 0x000fec0000010000 */
[----:B------:R1:W-:Y:S01]  /*06e0*/  @!P0 STS [R0], RZ ;  /* 0x000000ff00008388 */ /* 0x0003e20000000800 */
[----:B------:R-:W-:Y:S01]  /*06f0*/  NOP ;  /* 0x0000000000007918 */ /* 0x000fe20000000000 */
[----:B------:R-:W-:Y:S05]  /*0700*/  @P2 BRA `(.L_x_16) ;  /* 0x0000000000182947 */ /* 0x000fea0003800000 */
[----:B-1234-:R-:W1:Y:S01]  /*0710*/  LDS R3, [UR16+0x8] ;  /* 0x00000810ff037984 */ /* 0x01ee620008000800 */
[----:B------:R-:W2:Y:S01]  /*0720*/  LDC.64 R10, c[0x0][0x218] ;  /* 0x00008600ff0a7b82 */ /* 0x000ea20000000a00 */
[----:B------:R-:W-:Y:S02]  /*0730*/  IMAD.MOV.U32 R4, RZ, RZ, 0x70 ;  /* 0x00000070ff047424 */ /* 0x000fe400078e00ff */
[----:B--2---:R2:W-:Y:S03]  /*0740*/  STS.64 [UR16], R10 ;  /* 0x0000000aff007988 */ /* 0x0045e60008000a10 */
[----:B-1----:R-:W-:-:S05]  /*0750*/  LOP3.LUT R3, R3, 0x10, R4, 0xd8, !PT ;  /* 0x0000001003037812 */ /* 0x002fca00078ed804 */
[----:B------:R2:W-:Y:S02]  /*0760*/  STS [UR16+0x8], R3 ;  /* 0x00000803ff007988 */ /* 0x0005e40008000810 */
.L_x_16:
[----:B-1----:R-:W-:Y:S05]  /*0770*/  BSYNC B1 ;  /* 0x0000000000017941 */ /* 0x002fea0003800000 */
.L_x_15:
[----:B------:R-:W-:Y:S04]  /*0780*/  BSSY B2, `(.L_x_17) ;  /* 0x000000f000027945 */ /* 0x000fe80003800000 */
[----:B------:R-:W-:Y:S04]  /*0790*/  BSSY B1, `(.L_x_18) ;  /* 0x000000c000017945 */ /* 0x000fe80003800000 */
[----:B------:R-:W-:Y:S05]  /*07a0*/  @P2 BRA `(.L_x_19) ;  /* 0x0000000000282947 */ /* 0x000fea0003800000 */
[----:B--234-:R-:W1:Y:S01]  /*07b0*/  LDS R3, [UR16+0x34] ;  /* 0x00003410ff037984 */ /* 0x01ce620008000800 */
[----:B------:R-:W-:Y:S01]  /*07c0*/  IMAD.MOV.U32 R4, RZ, RZ, 0x1f000000 ;  /* 0x1f000000ff047424 */ /* 0x000fe200078e00ff */
[----:B------:R-:W-:Y:S05]  /*07d0*/  @P2 BREAK B1 ;  /* 0x0000000000012942 */ /* 0x000fea0003800000 */
[----:B-1----:R-:W-:-:S05]  /*07e0*/  LOP3.LUT R3, R3, 0xff000000, R4, 0xb8, !PT ;  /* 0xff00000003037812 */ /* 0x002fca00078eb804 */
[----:B------:R1:W-:Y:S01]  /*07f0*/  STS [UR16+0x34], R3 ;  /* 0x00003403ff007988 */ /* 0x0003e20008000810 */
[----:B------:R-:W-:Y:S05]  /*0800*/  @P2 BRA `(.L_x_20) ;  /* 0x0000000000182947 */ /* 0x000fea0003800000 */
[----:B------:R-:W2:Y:S01]  /*0810*/  LDS R4, [UR16+0x38] ;  /* 0x00003810ff047984 */ /* 0x000ea20008000800 */
[----:B-1----:R-:W-:-:S05]  /*0820*/  IMAD.MOV.U32 R3, RZ, RZ, 0xff ;  /* 0x000000ffff037424 */ /* 0x002fca00078e00ff */
[----:B--2---:R-:W-:-:S05]  /*0830*/  LOP3.LUT R3, R4, 0xff, R3, 0xb8, !PT ;  /* 0x000000ff04037812 */ /* 0x004fca00078eb803 */
[----:B------:R1:W-:Y:S02]  /*0840*/  STS [UR16+0x38], R3 ;  /* 0x00003803ff007988 */ /* 0x0003e40008000810 */
.L_x_19:
[----:B------:R-:W-:Y:S05]  /*0850*/  BSYNC B1 ;  /* 0x0000000000017941 */ /* 0x000fea0003800000 */
.L_x_18:
[----:B------:R1:W-:Y:S02]  /*0860*/  @!P2 STS [UR16+0x20], R6 ;  /* 0x00002006ff00a988 */ /* 0x0003e40008000810 */
.L_x_20:
[----:B------:R-:W-:Y:S05]  /*0870*/  BSYNC B2 ;  /* 0x0000000000027941 */ /* 0x000fea0003800000 */
.L_x_17:
[----:B------:R-:W-:Y:S05]  /*0880*/  WARPSYNC.ALL ;  /* 0x0000000000007948 */ /* 0x000fea0003800000 */
[----:B-1234-:R-:W1:Y:S01]  /*0890*/  LDC R3, c[0x0][0x22c] ;  /* 0x00008b00ff037b82 */ /* 0x01ee620000000800 */
[----:B------:R-:W-:Y:S01]  /*08a0*/  BSSY B2, `(.L_x_21) ;  /* 0x000000b000027945 */ /* 0x000fe20003800000 */
[----:B-1----:R-:W-:-:S03]  /*08b0*/  VIADD R3, R3, 0xffffffff ;  /* 0xffffffff03037836 */ /* 0x002fc60000000000 */
[----:B------:R-:W-:Y:S05]  /*08c0*/  @P2 BRA `(.L_x_22) ;  /* 0x0000000000202947 */ /* 0x000fea0003800000 */
[----:B------:R-:W1:Y:S01]  /*08d0*/  LDS R4, [UR16+0x1c] ;  /* 0x00001c10ff047984 */ /* 0x000e620008000800 */
[----:B------:R-:W2:Y:S03]  /*08e0*/  LDC.64 R10, c[0x0][0x240] ;  /* 0x00009000ff0a7b82 */ /* 0x000ea60000000a00 */
[----:B------:R3:W-:Y:S01]  /*08f0*/  STS [UR16+0x24], R3 ;  /* 0x00002403ff007988 */ /* 0x0007e20008000810 */
[--C-:B--2---:R-:W-:Y:S02]  /*0900*/  SHF.R.U32.HI R9, RZ, 0x4, R11.reuse ;  /* 0x00000004ff097819 */ /* 0x104fe4000001160b */
[----:B------:R-:W-:-:S05]  /*0910*/  SHF.R.U64 R5, R10, 0x4, R11 ;  /* 0x000000040a057819 */ /* 0x000fca000000120b */
[----:B------:R3:W-:Y:S01]  /*0920*/  STS [UR16+0xc], R5 ;  /* 0x00000c05ff007988 */ /* 0x0007e20008000810 */
[----:B-1----:R-:W-:-:S05]  /*0930*/  LOP3.LUT R4, R4, 0xf, R9, 0xb8, !PT ;  /* 0x0000000f04047812 */ /* 0x002fca00078eb809 */
[----:B------:R3:W-:Y:S02]  /*0940*/  STS [UR16+0x1c], R4 ;  /* 0x00001c04ff007988 */ /* 0x0007e40008000810 */
.L_x_22:
[----:B------:R-:W-:Y:S05]  /*0950*/  BSYNC B2 ;  /* 0x0000000000027941 */ /* 0x000fea0003800000 */
.L_x_21:
[----:B------:R-:W-:Y:S04]  /*0960*/  BSSY B3, `(.L_x_23) ;  /* 0x000001d000037945 */ /* 0x000fe80003800000 */
[----:B------:R-:W-:Y:S04]  /*0970*/  BSSY B2, `(.L_x_24) ;  /* 0x0000018000027945 */ /* 0x000fe80003800000 */
[----:B------:R-:W-:Y:S05]  /*0980*/  @P2 BRA `(.L_x_25) ;  /* 0x00000000001c2947 */ /* 0x000fea0003800000 */
[----:B---3--:R-:W1:Y:S02]  /*0990*/  LDS R4, [UR16+0x34] ;  /* 0x00003410ff047984 */ /* 0x008e640008000800 */
[----:B-1----:R-:W-:-:S05]  /*09a0*/  LOP3.LUT R4, R4, 0x7, RZ, 0xb8, !PT ;  /* 0x0000000704047812 */ /* 0x002fca00078eb8ff */
[----:B------:R1:W-:Y:S01]  /*09b0*/  STS [UR16+0x34], R4 ;  /* 0x00003404ff007988 */ /* 0x0003e20008000810 */
[----:B------:R-:W-:Y:S05]  /*09c0*/  @P2 BRA `(.L_x_26) ;  /* 0x00000000001c2947 */ /* 0x000fea0003800000 */
[----:B-1----:R-:W1:Y:S02]  /*09d0*/  LDS R4, [UR16+0x34] ;  /* 0x00003410ff047984 */ /* 0x002e640008000800 */
[----:B-1----:R-:W-:-:S05]  /*09e0*/  LOP3.LUT R4, R4, 0x38, RZ, 0xb8, !PT ;  /* 0x0000003804047812 */ /* 0x002fca00078eb8ff */
[----:B------:R1:W-:Y:S02]  /*09f0*/  STS [UR16+0x34], R4 ;  /* 0x00003404ff007988 */ /* 0x0003e40008000810 */
.L_x_25:
[----:B------:R-:W-:Y:S05]  /*0a00*/  @P2 BRA `(.L_x_27) ;  /* 0x00000000001c2947 */ /* 0x000fea0003800000 */
[----:B-1-3--:R-:W1:Y:S02]  /*0a10*/  LDS R4, [UR16+0x8] ;  /* 0x00000810ff047984 */ /* 0x00ae640008000800 */
[----:B-1----:R-:W-:-:S05]  /*0a20*/  LOP3.LUT R4, R4, 0x780, RZ, 0xb8, !PT ;  /* 0x0000078004047812 */ /* 0x002fca00078eb8ff */
[----:B------:R2:W-:Y:S02]  /*0a30*/  STS [UR16+0x8], R4 ;  /* 0x00000804ff007988 */ /* 0x0005e40008000810 */
.L_x_26:
[----:B------:R-:W-:Y:S05]  /*0a40*/  @P2 BRA `(.L_x_28) ;  /* 0x0000000000282947 */ /* 0x000fea0003800000 */
[----:B-12---:R-:W1:Y:S02]  /*0a50*/  LDS R4, [UR16+0x8] ;  /* 0x00000810ff047984 */ /* 0x006e640008000800 */
[----:B-1----:R-:W-:-:S05]  /*0a60*/  LOP3.LUT R4, R4, 0x1800, RZ, 0xb8, !PT ;  /* 0x0000180004047812 */ /* 0x002fca00078eb8ff */
[----:B------:R2:W-:Y:S02]  /*0a70*/  STS [UR16+0x8], R4 ;  /* 0x00000804ff007988 */ /* 0x0005e40008000810 */
.L_x_27:
[----:B------:R-:W-:Y:S05]  /*0a80*/  @P2 BREAK B2 ;  /* 0x0000000000022942 */ /* 0x000fea0003800000 */
[----:B------:R-:W-:Y:S05]  /*0a90*/  @P2 BRA `(.L_x_29) ;  /* 0x0000000000242947 */ /* 0x000fea0003800000 */
[----:B-123--:R-:W1:Y:S01]  /*0aa0*/  LDS R4, [UR16+0x8] ;  /* 0x00000810ff047984 */ /* 0x00ee620008000800 */
[----:B------:R-:W-:-:S05]  /*0ab0*/  IMAD.MOV.U32 R5, RZ, RZ, 0x6000 ;  /* 0x00006000ff057424 */ /* 0x000fca00078e00ff */
[----:B-1----:R-:W-:-:S04]  /*0ac0*/  LOP3.LUT R4, R4, 0x2000, R5, 0xd8, !PT ;  /* 0x0000200004047812 */ /* 0x002fc800078ed805 */
[----:B------:R-:W-:-:S05]  /*0ad0*/  LOP3.LUT R4, R4, 0x400000, RZ, 0xb8, !PT ;  /* 0x0040000004047812 */ /* 0x000fca00078eb8ff */
[----:B------:R3:W-:Y:S02]  /*0ae0*/  STS [UR16+0x8], R4 ;  /* 0x00000804ff007988 */ /* 0x0007e40008000810 */
.L_x_28:
[----:B------:R-:W-:Y:S05]  /*0af0*/  BSYNC B2 ;  /* 0x0000000000027941 */ /* 0x000fea0003800000 */
.L_x_24:
[----:B-123--:R-:W1:Y:S02]  /*0b00*/  @!P2 LDS R4, [UR16+0x8] ;  /* 0x00000810ff04a984 */ /* 0x00ee640008000800 */
[----:B-1----:R-:W-:-:S05]  /*0b10*/  @!P2 LOP3.LUT R4, R4, 0x8000, RZ, 0xb8, !PT ;  /* 0x000080000404a812 */ /* 0x002fca00078eb8ff */
[----:B------:R4:W-:Y:S02]  /*0b20*/  @!P2 STS [UR16+0x8], R4 ;  /* 0x00000804ff00a988 */ /* 0x0009e40008000810 */
.L_x_29:
[----:B------:R-:W-:Y:S05]  /*0b30*/  BSYNC B3 ;  /* 0x0000000000037941 */ /* 0x000fea0003800000 */
.L_x_23:
[----:B------:R-:W-:Y:S05]  /*0b40*/  WARPSYNC.ALL ;  /* 0x0000000000007948 */ /* 0x000fea0003800000 */
[----:B------:R-:W-:-:S04]  /*0b50*/  UIADD3 UR21, UR5, 0x80, URZ ;  /* 0x0000008005157890 */ /* 0x000fc8000fffe03f */
[----:B------:R-:W-:-:S04]  /*0b60*/  UIADD3 UR20, UP0, UR21, UR22, URZ ;  /* 0x0000001615147290 */ /* 0x000fc8000ff1e03f */
[----:B------:R-:W-:Y:S01]  /*0b70*/  ULEA.HI.X.SX32 UR21, UR21, UR23, 0x1, UP0 ;  /* 0x0000001715157291 */ /* 0x000fe200080f0e3f */
[----:B------:R-:W-:Y:S11]  /*0b80*/  @P0 BRA `(.L_x_30) ;  /* 0x0000000000280947 */ /* 0x000ff60003800000 */
        /* <DEDUP_REMOVED lines=10> */
.L_x_30:
[----:B------:R-:W-:Y:S05]  /*0c30*/  @P0 BRA `(.L_x_31) ;  /* 0x00000000000c0947 */ /* 0x000fea0003800000 */
[----:B------:R0:W-:Y:S01]  /*0c40*/  UTMACMDFLUSH ;  /* 0x00000000000079b7 */ /* 0x0001e20000000000 */
[----:B------:R-:W-:Y:S05]  /*0c50*/  @P0 BRA `(.L_x_31) ;  /* 0x0000000000040947 */ /* 0x000fea0003800000 */
[----:B------:R-:W-:-:S04]  /*0c60*/  DEPBAR.LE SB0, 0x0 ;  /* 0x000080000000791a */ /* 0x000fc80000000000 */
.L_x_31:
[----:B------:R-:W-:Y:S05]  /*0c70*/  WARPSYNC.ALL ;  /* 0x0000000000007948 */ /* 0x000fea0003800000 */
[----:B-----5:R-:W-:Y:S06]  /*0c80*/  BAR.SYNC.DEFER_BLOCKING 0x0 ;  /* 0x0000000000007b1d */ /* 0x020fec0000010000 */
[----:B------:R-:W-:Y:S02]  /*0c90*/  BSSY B3, `(.L_x_32) ;  /* 0x000000b000037945 */ /* 0x000fe40003800000 */
[----:B------:R-:W-:Y:S06]  /*0ca0*/  BAR.SYNC.DEFER_BLOCKING 0x0 ;  /* 0x0000000000007b1d */ /* 0x000fec0000010000 */
[----:B------:R1:W-:Y:S01]  /*0cb0*/  @!P0 STS [R0], RZ ;  /* 0x000000ff00008388 */ /* 0x0003e20000000800 */
[----:B------:R-:W-:Y:S01]  /*0cc0*/  NOP ;  /* 0x0000000000007918 */ /* 0x000fe20000000000 */
[----:B------:R-:W-:Y:S05]  /*0cd0*/  @P2 BRA `(.L_x_33) ;  /* 0x0000000000182947 */ /* 0x000fea0003800000 */
[----:B-1----:R-:W1:Y:S01]  /*0ce0*/  LDS R0, [UR16+0x8] ;  /* 0x00000810ff007984 */ /* 0x002e620008000800 */
[----:B------:R-:W5:Y:S01]  /*0cf0*/  LDC.64 R10, c[0x0][0x220] ;  /* 0x00008800ff0a7b82 */ /* 0x000f620000000a00 */
[----:B---3--:R-:W-:Y:S02]  /*0d00*/  IMAD.MOV.U32 R5, RZ, RZ, 0x70 ;  /* 0x00000070ff057424 */ /* 0x008fe400078e00ff */
[----:B-----5:R3:W-:Y:S03]  /*0d10*/  STS.64 [UR16], R10 ;  /* 0x0000000aff007988 */ /* 0x0207e60008000a10 */
[----:B-1----:R-:W-:-:S05]  /*0d20*/  LOP3.LUT R0, R0, 0x10, R5, 0xd8, !PT ;  /* 0x0000001000007812 */ /* 0x002fca00078ed805 */
[----:B------:R3:W-:Y:S02]  /*0d30*/  STS [UR16+0x8], R0 ;  /* 0x00000800ff007988 */ /* 0x0007e40008000810 */
.L_x_33:
[----:B-1----:R-:W-:Y:S05]  /*0d40*/  BSYNC B3 ;  /* 0x0000000000037941 */ /* 0x002fea0003800000 */
.L_x_32:
[----:B------:R-:W-:Y:S04]  /*0d50*/  BSSY B3, `(.L_x_34) ;  /* 0x0000033000037945 */ /* 0x000fe80003800000 */
[----:B------:R-:W-:Y:S04]  /*0d60*/  BSSY B4, `(.L_x_35) ;  /* 0x000002e000047945 */ /* 0x000fe80003800000 */
[----:B------:R-:W-:Y:S05]  /*0d70*/  @P2 BRA `(.L_x_36) ;  /* 0x0000000000242947 */ /* 0x000fea0003800000 */
[----:B---3--:R-:W1:Y:S01]  /*0d80*/  LDS R0, [UR16+0x34] ;  /* 0x00003410ff007984 */ /* 0x008e620008000800 */
[----:B------:R-:W-:-:S05]  /*0d90*/  IMAD.MOV.U32 R5, RZ, RZ, 0x7f000000 ;  /* 0x7f000000ff057424 */ /* 0x000fca00078e00ff */
[----:B-1----:R-:W-:-:S05]  /*0da0*/  LOP3.LUT R0, R0, 0xff000000, R5, 0xb8, !PT ;  /* 0xff00000000007812 */ /* 0x002fca00078eb805 */
[----:B------:R1:W-:Y:S01]  /*0db0*/  STS [UR16+0x34], R0 ;  /* 0x00003400ff007988 */ /* 0x0003e20008000810 */
[----:B------:R-:W-:Y:S05]  /*0dc0*/  @P2 BRA `(.L_x_37) ;  /* 0x0000000000182947 */ /* 0x000fea0003800000 */
[----:B-1----:R-:W1:Y:S01]  /*0dd0*/  LDS R0, [UR16+0x38] ;  /* 0x00003810ff007984 */ /* 0x002e620008000800 */
[----:B------:R-:W-:-:S05]  /*0de0*/  IMAD.MOV.U32 R5, RZ, RZ, 0x7f ;  /* 0x0000007fff057424 */ /* 0x000fca00078e00ff */
[----:B-1----:R-:W-:-:S05]  /*0df0*/  LOP3.LUT R0, R0, 0xff, R5, 0xb8, !PT ;  /* 0x000000ff00007812 */ /* 0x002fca00078eb805 */
[----:B------:R1:W-:Y:S02]  /*0e00*/  STS [UR16+0x38], R0 ;  /* 0x00003800ff007988 */ /* 0x0003e40008000810 */
.L_x_36:
[----:B------:R-:W-:Y:S05]  /*0e10*/  @P2 BRA `(.L_x_38) ;  /* 0x00000000000c2947 */ /* 0x000fea0003800000 */
[----:B------:R1:W-:Y:S02]  /*0e20*/  STS [UR16+0x20], R3 ;  /* 0x00002003ff007988 */ /* 0x0003e40008000810 */
.L_x_37:
[----:B------:R-:W-:Y:S05]  /*0e30*/  @P2 BRA `(.L_x_39) ;  /* 0x0000000000242947 */ /* 0x000fea0003800000 */
[----:B------:R1:W-:Y:S02]  /*0e40*/  STS [UR16+0x24], R8 ;  /* 0x00002408ff007988 */ /* 0x0003e40008000810 */
.L_x_38:
[----:B------:R-:W-:Y:S05]  /*0e50*/  @P2 BRA `(.L_x_40) ;  /* 0x00000000002c2947 */ /* 0x000fea0003800000 */
[----:B-1-3--:R-:W1:Y:S01]  /*0e60*/  LDS R0, [UR16+0x1c] ;  /* 0x00001c10ff007984 */ /* 0x00ae620008000800 */
[----:B------:R-:W3:Y:S02]  /*0e70*/  LDC.64 R8, c[0x0][0x248] ;  /* 0x00009200ff087b82 */ /* 0x000ee40000000a00 */
[--C-:B---3--:R-:W-:Y:S02]  /*0e80*/  SHF.R.U32.HI R5, RZ, 0x4, R9.reuse ;  /* 0x00000004ff057819 */ /* 0x108fe40000011609 */
[----:B------:R-:W-:-:S05]  /*0e90*/  SHF.R.U64 R3, R8, 0x4, R9 ;  /* 0x0000000408037819 */ /* 0x000fca0000001209 */
[----:B------:R3:W-:Y:S01]  /*0ea0*/  STS [UR16+0xc], R3 ;  /* 0x00000c03ff007988 */ /* 0x0007e20008000810 */
[----:B-1----:R-:W-:-:S05]  /*0eb0*/  LOP3.LUT R0, R0, 0xf, R5, 0xb8, !PT ;  /* 0x0000000f00007812 */ /* 0x002fca00078eb805 */
[----:B------:R3:W-:Y:S02]  /*0ec0*/  STS [UR16+0x1c], R0 ;  /* 0x00001c00ff007988 */ /* 0x0007e40008000810 */
.L_x_39:
[----:B------:R-:W-:Y:S05]  /*0ed0*/  @P2 BRA `(.L_x_41) ;  /* 0x00000000001c2947 */ /* 0x000fea0003800000 */
[----:B-1-3--:R-:W1:Y:S02]  /*0ee0*/  LDS R0, [UR16+0x34] ;  /* 0x00003410ff007984 */ /* 0x00ae640008000800 */
[----:B-1----:R-:W-:-:S05]  /*0ef0*/  LOP3.LUT R0, R0, 0x7, RZ, 0xb8, !PT ;  /* 0x0000000700007812 */ /* 0x002fca00078eb8ff */
[----:B------:R1:W-:Y:S02]  /*0f00*/  STS [UR16+0x34], R0 ;  /* 0x00003400ff007988 */ /* 0x0003e40008000810 */
.L_x_40:
[----:B------:R-:W-:Y:S05]  /*0f10*/  @P2 BRA `(.L_x_42) ;  /* 0x00000000001c2947 */ /* 0x000fea0003800000 */
[----:B-1-3--:R-:W1:Y:S02]  /*0f20*/  LDS R0, [UR16+0x34] ;  /* 0x00003410ff007984 */ /* 0x00ae640008000800 */
[----:B-1----:R-:W-:-:S05]  /*0f30*/  LOP3.LUT R0, R0, 0x38, RZ, 0xb8, !PT ;  /* 0x0000003800007812 */ /* 0x002fca00078eb8ff */
[----:B------:R1:W-:Y:S02]  /*0f40*/  STS [UR16+0x34], R0 ;  /* 0x00003400ff007988 */ /* 0x0003e40008000810 */
.L_x_41:
[----:B------:R-:W-:Y:S05]  /*0f50*/  @P2 BRA `(.L_x_43) ;  /* 0x00000000001c2947 */ /* 0x000fea0003800000 */
[----:B-1-3--:R-:W1:Y:S02]  /*0f60*/  LDS R0, [UR16+0x8] ;  /* 0x00000810ff007984 */ /* 0x00ae640008000800 */
[----:B-1----:R-:W-:-:S05]  /*0f70*/  LOP3.LUT R0, R0, 0x780, RZ, 0xb8, !PT ;  /* 0x0000078000007812 */ /* 0x002fca00078eb8ff */
[----:B------:R1:W-:Y:S02]  /*0f80*/  STS [UR16+0x8], R0 ;  /* 0x00000800ff007988 */ /* 0x0003e40008000810 */
.L_x_42:
[----:B------:R-:W-:Y:S05]  /*0f90*/  @P2 BRA `(.L_x_44) ;  /* 0x0000000000282947 */ /* 0x000fea0003800000 */
[----:B-1-3--:R-:W1:Y:S02]  /*0fa0*/  LDS R0, [UR16+0x8] ;  /* 0x00000810ff007984 */ /* 0x00ae640008000800 */
[----:B-1----:R-:W-:-:S05]  /*0fb0*/  LOP3.LUT R0, R0, 0x1800, RZ, 0xb8, !PT ;  /* 0x0000180000007812 */ /* 0x002fca00078eb8ff */
[----:B------:R1:W-:Y:S02]  /*0fc0*/  STS [UR16+0x8], R0 ;  /* 0x00000800ff007988 */ /* 0x0003e40008000810 */
.L_x_43:
[----:B------:R-:W-:Y:S05]  /*0fd0*/  @P2 BREAK B4 ;  /* 0x0000000000042942 */ /* 0x000fea0003800000 */
[----:B------:R-:W-:Y:S05]  /*0fe0*/  @P2 BRA `(.L_x_45) ;  /* 0x0000000000242947 */ /* 0x000fea0003800000 */
[----:B-1-3--:R-:W1:Y:S01]  /*0ff0*/  LDS R0, [UR16+0x8] ;  /* 0x00000810ff007984 */ /* 0x00ae620008000800 */
[----:B------:R-:W-:-:S05]  /*1000*/  IMAD.MOV.U32 R3, RZ, RZ, 0x6000 ;  /* 0x00006000ff037424 */ /* 0x000fca00078e00ff */
[----:B-1----:R-:W-:-:S04]  /*1010*/  LOP3.LUT R0, R0, 0x6000, R3, 0xd8, !PT ;  /* 0x0000600000007812 */ /* 0x002fc800078ed803 */
[----:B------:R-:W-:-:S05]  /*1020*/  LOP3.LUT R0, R0, 0x400000, RZ, 0xb8, !PT ;  /* 0x0040000000007812 */ /* 0x000fca00078eb8ff */
[----:B------:R1:W-:Y:S02]  /*1030*/  STS [UR16+0x8], R0 ;  /* 0x00000800ff007988 */ /* 0x0003e40008000810 */
.L_x_44:
[----:B------:R-:W-:Y:S05]  /*1040*/  BSYNC B4 ;  /* 0x0000000000047941 */ /* 0x000fea0003800000 */
.L_x_35:
[----:B-1-3--:R-:W1:Y:S02]  /*1050*/  @!P2 LDS R0, [UR16+0x8] ;  /* 0x00000810ff00a984 */ /* 0x00ae640008000800 */
[----:B-1----:R-:W-:-:S05]  /*1060*/  @!P2 LOP3.LUT R0, R0, 0x8000, RZ, 0xb8, !PT ;  /* 0x000080000000a812 */ /* 0x002fca00078eb8ff */
[----:B------:R1:W-:Y:S02]  /*1070*/  @!P2 STS [UR16+0x8], R0 ;  /* 0x00000800ff00a988 */ /* 0x0003e40008000810 */
.L_x_45:
[----:B------:R-:W-:Y:S05]  /*1080*/  BSYNC B3 ;  /* 0x0000000000037941 */ /* 0x000fea0003800000 */
.L_x_34:
[----:B------:R-:W-:Y:S05]  /*1090*/  WARPSYNC.ALL ;  /* 0x0000000000007948 */ /* 0x000fea0003800000 */
[----:B------:R1:W-:Y:S01]  /*10a0*/  STL [R1], RZ ;  /* 0x000000ff01007387 */ /* 0x0003e20000100800 */
[----:B------:R-:W-:Y:S01]  /*10b0*/  UIADD3 UR5, UR5, 0x100, URZ ;  /* 0x0000010005057890 */ /* 0x000fe2000fffe03f */
[----:B------:R-:W-:Y:S02]  /*10c0*/  ISETP.GE.AND P1, PT, R12, 0x1, PT ;  /* 0x000000010c00780c */ /* 0x000fe40003f26270 */
[----:B------:R-:W-:Y:S01]  /*10d0*/  CS2R R24, SRZ ;  /* 0x0000000000187805 */ /* 0x000fe2000001ff00 */
[----:B------:R1:W-:Y:S01]  /*10e0*/  STL [R1+0x4], RZ ;  /* 0x000004ff01007387 */ /* 0x0003e20000100800 */
[----:B------:R-:W-:Y:S01]  /*10f0*/  UIADD3 UR22, UP0, UR5, UR22, URZ ;  /* 0x0000001605167290 */ /* 0x000fe2000ff1e03f */
[----:B------:R-:W-:-:S02]  /*1100*/  CS2R R26, SRZ ;  /* 0x00000000001a7805 */ /* 0x000fc4000001ff00 */
[----:B------:R-:W-:Y:S01]  /*1110*/  CS2R R28, SRZ ;  /* 0x00000000001c7805 */ /* 0x000fe2000001ff00 */
[----:B------:R1:W-:Y:S01]  /*1120*/  STL [R1+0x8], RZ ;  /* 0x000008ff01007387 */ /* 0x0003e20000100800 */
[----:B------:R-:W-:Y:S01]  /*1130*/  ULEA.HI.X.SX32 UR23, UR5, UR23, 0x1, UP0 ;  /* 0x0000001705177291 */ /* 0x000fe200080f0e3f */
[----:B------:R-:W-:Y:S02]  /*1140*/  CS2R R30, SRZ ;  /* 0x00000000001e7805 */ /* 0x000fe4000001ff00 */
[----:B------:R-:W-:Y:S01]  /*1150*/  CS2R R32, SRZ ;  /* 0x0000000000207805 */ /* 0x000fe2000001ff00 */
[----:B------:R1:W-:Y:S01]  /*1160*/  STL [R1+0xc], RZ ;  /* 0x00000cff01007387 */ /* 0x0003e20000100800 */
[----:B------:R-:W-:Y:S02]  /*1170*/  CS2R R34, SRZ ;  /* 0x0000000000227805 */ /* 0x000fe4000001ff00 */
[----:B------:R-:W-:Y:S02]  /*1180*/  CS2R R36, SRZ ;  /* 0x0000000000247805 */ /* 0x000fe4000001ff00 */
[----:B------:R-:W-:Y:S01]  /*1190*/  CS2R R38, SRZ ;  /* 0x0000000000267805 */ /* 0x000fe2000001ff00 */
[----:B------:R1:W-:Y:S01]  /*11a0*/  STL [R1+0x10], RZ ;  /* 0x000010ff01007387 */ /* 0x0003e20000100800 */
[----:B------:R-:W-:-:S02]  /*11b0*/  CS2R R40, SRZ ;  /* 0x0000000000287805 */ /* 0x000fc4000001ff00 */
        /* <DEDUP_REMOVED lines=55> */
[----:B------:R-:W-:-:S03]  /*1530*/  CS2R R124, SRZ ;  /* 0x00000000007c7805 */ /* 0x000fc6000001ff00 */
[----:B------:R1:W-:Y:S04]  /*1540*/  STL [R1+0x4c], RZ ;  /* 0x00004cff01007387 */ /* 0x0003e80000100800 */
        /* <DEDUP_REMOVED lines=107> */
[----:B------:R1:W-:Y:S01]  /*1c00*/  STL [R1+0x1fc], RZ ;  /* 0x0001fcff01007387 */ /* 0x0003e20000100800 */
[----:B------:R-:W-:Y:S05]  /*1c10*/  @P0 BRA `(.L_x_46) ;  /* 0x0000000000280947 */ /* 0x000fea0003800000 */
[----:B-1-3--:R-:W1:Y:S01]  /*1c20*/  S2R R0, SR_LANEID ;  /* 0x0000000000007919 */ /* 0x00ae620000000000 */
[----:B------:R-:W-:Y:S05]  /*1c30*/  WARPSYNC.ALL ;  /* 0x0000000000007948 */ /* 0x000fea0003800000 */
[----:B-1----:R-:W-:-:S05]  /*1c40*/  IMAD.SHL.U32 R0, R0, 0x4, RZ ;  /* 0x0000000400007824 */ /* 0x002fca00078e00ff */
[----:B------:R-:W1:Y:S01]  /*1c50*/  LDS R3, [R0+UR16] ;  /* 0x0000001000037984 */ /* 0x000e620008000800 */
[----:B--2-4-:R-:W-:-:S05]  /*1c60*/  IADD3 R4, P3, R0, UR22, RZ ;  /* 0x0000001600047c10 */ /* 0x014fca000ff7e0ff */
[----:B------:R-:W-:-:S05]  /*1c70*/  IMAD.X R5, RZ, RZ, UR23, P3 ;  /* 0x00000017ff057e24 */ /* 0x000fca00098e06ff */
[----:B-1----:R1:W5:Y:S01]  /*1c80*/  ATOMG.E.EXCH.STRONG.GPU PT, RZ, [R4], R3 ;  /* 0x0000000304ff73a8 */ /* 0x00236200041ee100 */
[----:B------:R-:W-:-:S04]  /*1c90*/  DEPBAR {5,4,3,2,1,0} ;  /* 0x0000003f0000791a */ /* 0x000fc80000000000 */
[----:B------:R1:W-:Y:S01]  /*1ca0*/  UTMACCTL.IV [UR22] ;  /* 0x00000000160079b9 */ /* 0x0003e20008000000 */
[----:B------:R-:W-:Y:S01]  /*1cb0*/  NOP ;  /* 0x0000000000007918 */ /* 0x000fe20000000000 */
.L_x_46:
[----:B------:R-:W-:Y:S05]  /*1cc0*/  @P0 BRA `(.L_x_47) ;  /* 0x00000000000c0947 */ /* 0x000fea0003800000 */
[----:B------:R0:W-:Y:S01]  /*1cd0*/  UTMACMDFLUSH ;  /* 0x00000000000079b7 */ /* 0x0001e20000000000 */
[----:B------:R-:W-:Y:S05]  /*1ce0*/  @P0 BRA `(.L_x_47) ;  /* 0x0000000000040947 */ /* 0x000fea0003800000 */
[----:B------:R-:W-:-:S04]  /*1cf0*/  DEPBAR.LE SB0, 0x0 ;  /* 0x000080000000791a */ /* 0x000fc80000000000 */
.L_x_47:
[----:B------:R-:W-:Y:S05]  /*1d00*/  WARPSYNC.ALL ;  /* 0x0000000000007948 */ /* 0x000fea0003800000 */
[----:B-----5:R-:W-:Y:S01]  /*1d10*/  BAR.SYNC.DEFER_BLOCKING 0x0 ;  /* 0x0000000000007b1d */ /* 0x020fe20000010000 */
[----:B------:R-:W-:Y:S01]  /*1d20*/  USHF.L.U32 UR11, UR17, 0x8, URZ ;  /* 0x00000008110b7899 */ /* 0x000fe2000800063f */
[----:B------:R-:W-:Y:S01]  /*1d30*/  CS2R R126, SRZ ;  /* 0x00000000007e7805 */ /* 0x000fe2000001ff00 */
[----:B------:R-:W-:Y:S01]  /*1d40*/  USHF.L.U32 UR15, UR28, 0x7, URZ ;  /* 0x000000071c0f7899 */ /* 0x000fe2000800063f */
[----:B------:R-:W-:Y:S02]  /*1d50*/  CS2R R128, SRZ ;  /* 0x0000000000807805 */ /* 0x000fe4000001ff00 */
[----:B------:R-:W-:Y:S01]  /*1d60*/  CS2R R130, SRZ ;  /* 0x0000000000827805 */ /* 0x000fe2000001ff00 */
[----:B------:R-:W-:Y:S01]  /*1d70*/  VOTEU.ALL UP0, P2 ;  /* 0x00000000003f7886 */ /* 0x000fe20001000000 */
[----:B------:R-:W-:Y:S01]  /*1d80*/  UMOV UR6, 0x1 ;  /* 0x0000000100067882 */ /* 0x000fe20000000000 */
[----:B------:R-:W-:Y:S01]  /*1d90*/  VOTEU.ALL UP1, P2 ;  /* 0x00000000003f7886 */ /* 0x000fe20001020000 */
[----:B------:R-:W-:Y:S01]  /*1da0*/  VOTEU.ALL UP2, P2 ;  /* 0x00000000003f7886 */ /* 0x000fe20001040000 */
[----:B------:R-:W-:Y:S01]  /*1db0*/  CS2R R132, SRZ ;  /* 0x0000000000847805 */ /* 0x000fe2000001ff00 */
[----:B------:R-:W-:-:S04]  /*1dc0*/  @!UP0 UIADD3 UR8, -UR6, 0x100000, URZ ;  /* 0x0010000006088890 */ /* 0x000fc8000fffe13f */
[----:B------:R-:W-:Y:S02]  /*1dd0*/  @!UP0 USHF.L.U32 UR9, UR8, 0xb, URZ ;  /* 0x0000000b08098899 */ /* 0x000fe4000800063f */
[----:B------:R-:W-:Y:S01]  /*1de0*/  @!UP0 USHF.L.U32 UR8, UR8, 0x1, URZ ;  /* 0x0000000108088899 */ /* 0x000fe2000800063f */
        /* <DEDUP_REMOVED lines=9> */
[----:B------:R-:W-:Y:S01]  /*1e80*/  VOTEU.ALL UP0, P2 ;  /* 0x00000000003f7886 */ /* 0x000fe20001000000 */
[----:B------:R-:W-:Y:S02]  /*1e90*/  CS2R R140, SRZ ;  /* 0x00000000008c7805 */ /* 0x000fe4000001ff00 */
[----:B------:R-:W-:Y:S02]  /*1ea0*/  CS2R R142, SRZ ;  /* 0x00000000008e7805 */ /* 0x000fe4000001ff00 */
[----:B------:R-:W-:Y:S02]  /*1eb0*/  CS2R R144, SRZ ;  /* 0x0000000000907805 */ /* 0x000fe4000001ff00 */
[----:B------:R-:W-:-:S02]  /*1ec0*/  CS2R R146, SRZ ;  /* 0x0000000000927805 */ /* 0x000fc4000001ff00 */
[----:B------:R-:W-:Y:S02]  /*1ed0*/  CS2R R148, SRZ ;  /* 0x0000000000947805 */ /* 0x000fe4000001ff00 */
[----:B------:R-:W-:Y:S01]  /*1ee0*/  CS2R R150, SRZ ;  /* 0x0000000000967805 */ /* 0x000fe2000001ff00 */
[----:B------:R-:W2:Y:S02]  /*1ef0*/  FENCE.VIEW.ASYNC.S ;  /* 0x00000000000073c6 */ /* 0x000ea40000000000 */
[----:B--2---:R2:W3:Y:S02]  /*1f00*/  @!UP0 SYNCS.EXCH.64 URZ, [UR16+0x9000], UR8 ;  /* 0x00900008103f85b2 */ /* 0x0044e40008000100 */
[----:B---3--:R-:W-:Y:S06]  /*1f10*/  BAR.SYNC.DEFER_BLOCKING 0x0 ;  /* 0x0000000000007b1d */ /* 0x008fec0000010000 */
[----:B------:R2:W3:Y:S02]  /*1f20*/  @!UP1 SYNCS.EXCH.64 URZ, [UR16+0x9008], UR12 ;  /* 0x0090080c103f95b2 */ /* 0x0004e40008000100 */
[----:B---3--:R-:W-:Y:S06]  /*1f30*/  BAR.SYNC.DEFER_BLOCKING 0x0 ;  /* 0x0000000000007b1d */ /* 0x008fec0000010000 */
[----:B------:R2:W3:Y:S01]  /*1f40*/  @!UP2 SYNCS.EXCH.64 URZ, [UR16+0x9010], UR6 ;  /* 0x00901006103fa5b2 */ /* 0x0004e20008000100 */
[----:B------:R-:W-:Y:S05]  /*1f50*/  @!P1 BRA `(.L_x_48) ;  /* 0x0000001800689947 */ /* 0x000fea0003800000 */
[----:B------:R1:W-:Y:S01]  /*1f60*/  STL [R1], RZ ;  /* 0x000000ff01007387 */ /* 0x0003e20000100800 */
[----:B------:R-:W-:Y:S02]  /*1f70*/  CS2R R24, SRZ ;  /* 0x0000000000187805 */ /* 0x000fe4000001ff00 */
        /* <DEDUP_REMOVED lines=83> */
[----:B------:R-:W-:Y:S01]  /*24b0*/  CS2R R150, SRZ ;  /* 0x0000000000967805 */ /* 0x000fe2000001ff00 */
[----:B------:R-:W-:Y:S01]  /*24c0*/  UMOV UR5, URZ ;  /* 0x0000003f00057c82 */ /* 0x000fe20008000000 */
[----:B------:R-:W-:Y:S01]  /*24d0*/  UMOV UR14, URZ ;  /* 0x0000003f000e7c82 */ /* 0x000fe20008000000 */
        /* <DEDUP_REMOVED lines=105> */
[----:B------:R1:W-:Y:S02]  /*2b70*/  STL [R1+0x1fc], RZ ;  /* 0x0001fcff01007387 */ /* 0x0003e40000100800 */
.L_x_50:
[----:B---3--:R-:W-:Y:S01]  /*2b80*/  BAR.SYNC.DEFER_BLOCKING 0x0 ;  /* 0x0000000000007b1d */ /* 0x008fe20000010000 */
[----:B------:R-:W-:Y:S01]  /*2b90*/  ULEA UR26, UR5, UR16, 0x3 ;  /* 0x00000010051a7291 */ /* 0x000fe2000f8e183f */
[----:B-1----:R-:W-:Y:S01]  /*2ba0*/  @!P2 IMAD.MOV.U32 R0, RZ, RZ, 0x3000 ;  /* 0x00003000ff00a424 */ /* 0x002fe200078e00ff */
[----:B------:R-:W-:Y:S01]  /*2bb0*/  ELECT P0, URZ, PT ;  /* 0x00000000003f782f */ /* 0x000fe20003800000 */
[----:B--2---:R-:W-:-:S03]  /*2bc0*/  ULEA UR12, UR5, UR16, 0xc ;  /* 0x00000010050c7291 */ /* 0x004fc6000f8e603f */
[----:B------:R-:W-:Y:S02]  /*2bd0*/  ISETP.LT.U32.AND P0, PT, R2, 0x20, P0 ;  /* 0x000000200200780c */ /* 0x000fe40000701070 */
[----:B------:R-:W-:Y:S01]  /*2be0*/  ELECT P1, URZ, PT ;  /* 0x00000000003f782f */ /* 0x000fe20003820000 */
[----:B------:R-:W-:-:S03]  /*2bf0*/  UIADD3 UR12, UR12, 0x6000, URZ ;  /* 0x000060000c0c7890 */ /* 0x000fc6000fffe03f */
[----:B------:R-:W-:Y:S01]  /*2c00*/  ISETP.LT.U32.AND P1, PT, R2, 0x20, P1 ;  /* 0x000000200200780c */ /* 0x000fe20000f21070 */
[----:B------:R-:W-:Y:S01]  /*2c10*/  ULEA UR8, UR5, UR16, 0xd ;  /* 0x0000001005087291 */ /* 0x000fe2000f8e683f */
[----:B------:R-:W-:-:S05]  /*2c20*/  UMOV UR10, UR14 ;  /* 0x0000000e000a7c82 */ /* 0x000fca0008000000 */
[----:B------:R-:W-:Y:S01]  /*2c30*/  VOTEU.ANY UP0, P0 ;  /* 0x00000000003f7886 */ /* 0x000fe20000000100 */
[----:B------:R-:W-:Y:S01]  /*2c40*/  VOTEU.ANY UP2, P0 ;  /* 0x00000000003f7886 */ /* 0x000fe20000040100 */
[----:B------:R1:W-:Y:S03]  /*2c50*/  @!P2 SYNCS.ARRIVE.TRANS64 RZ, [UR26+0x9000], R0 ;  /* 0x00900000ffffa9a7 */ /* 0x0003e6000800001a */
[----:B------:R-:W-:Y:S01]  /*2c60*/  @UP0 UIADD3 UR13, UR26, 0x9000, URZ ;  /* 0x000090001a0d0890 */ /* 0x000fe2000fffe03f */
[----:B------:R-:W-:Y:S01]  /*2c70*/  @UP0 UMOV UR6, UR18 ;  /* 0x0000001200060c82 */ /* 0x000fe20008000000 */
[----:B------:R-:W-:Y:S01]  /*2c80*/  @UP0 UMOV UR7, UR19 ;  /* 0x0000001300070c82 */ /* 0x000fe20008000000 */
[----:B------:R-:W-:Y:S01]  /*2c90*/  BAR.SYNC.DEFER_BLOCKING 0x0 ;  /* 0x0000000000007b1d */ /* 0x000fe20000010000 */
[----:B-1----:R-:W-:-:S05]  /*2ca0*/  IMAD.U32 R0, RZ, RZ, UR4 ;  /* 0x00000004ff007e24 */ /* 0x002fca000f8e00ff */
[----:B------:R-:W-:Y:S01]  /*2cb0*/  VOTEU.ANY UP1, P1 ;  /* 0x00000000003f7886 */ /* 0x000fe20000820100 */
[----:B------:R-:W-:Y:S01]  /*2cc0*/  VOTEU.ANY UP3, P1 ;  /* 0x00000000003f7886 */ /* 0x000fe20000860100 */
[----:B------:R-:W-:-:S03]  /*2cd0*/  SHF.L.U32 R0, R0, 0x1f, RZ ;  /* 0x0000001f00007819 */ /* 0x000fc600000006ff */
[----:B------:R-:W-:Y:S01]  /*2ce0*/  @UP1 UIADD3 UR9, UR26, 0x9000, URZ ;  /* 0x000090001a091890 */ /* 0x000fe2000fffe03f */
[----:B------:R-:W-:Y:S01]  /*2cf0*/  @UP1 UMOV UR24, UR20 ;  /* 0x0000001400181c82 */ /* 0x000fe20008000000 */
[----:B------:R-:W-:Y:S01]  /*2d00*/  @UP1 UMOV UR25, UR21 ;  /* 0x0000001500191c82 */ /* 0x000fe20008000000 */
[----:B------:R1:W-:Y:S01]  /*2d10*/  @UP2 UTMALDG.2D [UR12], [UR6] ;  /* 0x0000000c060025b4 */ /* 0x0003e20008008000 */
[----:B------:R2:W-:Y:S06]  /*2d20*/  MEMBAR.ALL.CTA ;  /* 0x0000000000007992 */ /* 0x0005ec0000008000 */
[----:B--2---:R-:W2:Y:S02]  /*2d30*/  FENCE.VIEW.ASYNC.S ;  /* 0x00000000000073c6 */ /* 0x004ea40000000000 */
[----:B--2---:R-:W-:Y:S06]  /*2d40*/  BAR.SYNC.DEFER_BLOCKING 0x0 ;  /* 0x0000000000007b1d */ /* 0x004fec0000010000 */
[----:B------:R1:W-:Y:S02]  /*2d50*/  @UP3 UTMALDG.2D [UR8], [UR24] ;  /* 0x00000008180035b4 */ /* 0x0003e40008008000 */
[----:B------:R-:W-:Y:S06]  /*2d60*/  BAR.SYNC.DEFER_BLOCKING 0x0 ;  /* 0x0000000000007b1d */ /* 0x000fec0000010000 */
[----:B------:R-:W2:Y:S02]  /*2d70*/  SYNCS.PHASECHK.TRANS64.TRYWAIT P0, [UR26+0x9000], R0 ;  /* 0x00900000ff0075a7 */ /* 0x000ea4000800015a */
[----:B-12---:R-:W-:Y:S05]  /*2d80*/  @!P0 BRA `(.L_x_49) ;  /* 0x0000002400a88947 */ /* 0x006fea0003800000 */
.L_x_51:
[----:B------:R-:W-:Y:S01]  /*2d90*/  STL.64 [R1+0x268], R150 ;  /* 0x0002689601007387 */ /* 0x000fe20000100a00 */
[----:B------:R-:W-:Y:S01]  /*2da0*/  USHF.R.U32.HI UR8, URZ, 0x4, UR8 ;  /* 0x000000043f087899 */ /* 0x000fe20008011608 */
[----:B------:R-:W1:Y:S02]  /*2db0*/  LDC R0, c[0x0][0x230] ;  /* 0x00008c00ff007b82 */ /* 0x000e640000000800 */
[----:B------:R-:W-:Y:S04]  /*2dc0*/  STL.64 [R1+0x260], R148 ;  /* 0x0002609401007387 */ /* 0x000fe80000100a00 */
        /* <DEDUP_REMOVED lines=11> */
[----:B------:R2:W-:Y:S04]  /*2e80*/  STL.64 [R1+0x200], R124 ;  /* 0x0002007c01007387 */ /* 0x0005e80000100a00 */
[----:B--2---:R-:W2:Y:S04]  /*2e90*/  LDL.LU.64 R124, [R1] ;  /* 0x00000000017c7983 */ /* 0x004ea80000300a00 */
[----:B------:R-:W2:Y:S04]  /*2ea0*/  LDL.LU.64 R126, [R1+0x8] ;  /* 0x00000800017e7983 */ /* 0x000ea80000300a00 */
        /* <DEDUP_REMOVED lines=61> */
[----:B------:R-:W2:Y:S01]  /*3280*/  LDL.LU.64 R250, [R1+0x1f8] ;  /* 0x0001f80001fa7983 */ /* 0x000ea20000300a00 */
[----:B------:R-:W-:-:S02]  /*3290*/  USHF.R.U32.HI UR6, URZ, 0x4, UR12 ;  /* 0x000000043f067899 */ /* 0x000fc4000801160c */
[----:B------:R-:W-:Y:S02]  /*32a0*/  USGXT.U32 UR8, UR8, 0xe ;  /* 0x0000000e0808789a */ /* 0x000fe40008000000 */
[----:B------:R-:W-:Y:S01]  /*32b0*/  USGXT.U32 UR6, UR6, 0xe ;  /* 0x0000000e0606789a */ /* 0x000fe20008000000 */
[----:B------:R-:W-:Y:S01]  /*32c0*/  UMOV UR27, 0xc0000010 ;  /* 0xc0000010001b7882 */ /* 0x000fe20000000000 */
[----:B------:R-:W-:-:S03]  /*32d0*/  UMOV UR25, 0xc0000010 ;  /* 0xc000001000197882 */ /* 0x000fc60000000000 */
[----:B------:R-:W-:Y:S02]  /*32e0*/  UMOV UR26, UR8 ;  /* 0x00000008001a7c82 */ /* 0x000fe40008000000 */
[----:B------:R-:W-:Y:S01]  /*32f0*/  UMOV UR24, UR6 ;  /* 0x0000000600187c82 */ /* 0x000fe20008000000 */
[----:B--2---:R-:W-:-:S06]  /*3300*/  WARPGROUP.ARRIVE ;  /* 0x00000000000079c5 */ /* 0x004fcc0000000000 */
[----:B------:R-:W-:Y:S03]  /*3310*/  QGMMA.64x256x32.F32.E4M3.E4M3 R124, gdesc[UR24], R124, gsb0 ;  /* 0x03e00000187c79f3 */ /* 0x000fe6000800087c */
[----:B------:R-:W-:Y:S02]  /*3320*/  WARPGROUP.DEPBAR.LE gsb0, 0x0 ;  /* 0x00008000000079c5 */ /* 0x000fe40000010000 */
[----:B------:R-:W-:Y:S04]  /*3330*/  STL.64 [R1], R124 ;  /* 0x0000007c01007387 */ /* 0x000fe80000100a00 */
        /* <DEDUP_REMOVED lines=63> */
[----:B--2---:R-:W2:Y:S04]  /*3730*/  LDL.LU.64 R150, [R1+0x268] ;  /* 0x0002680001967983 */ /* 0x004ea80000300a00 */
        /* <DEDUP_REMOVED lines=13> */
[----:B------:R-:W-:Y:S01]  /*3810*/  UMOV UR24, 0xffffff80 ;  /* 0xffffff8000187882 */ /* 0x000fe20000000000 */
[----:B------:R-:W-:Y:S01]  /*3820*/  UMOV UR25, 0x3fffffef ;  /* 0x3fffffef00197882 */ /* 0x000fe20000000000 */
[----:B------:R-:W-:Y:S01]  /*3830*/  UMOV UR7, URZ ;  /* 0x0000003f00077c82 */ /* 0x000fe20008000000 */
[----:B------:R-:W-:-:S02]  /*3840*/  UIADD3 UR14, UR14, 0x20, URZ ;  /* 0x000000200e0e7890 */ /* 0x000fc4000fffe03f */
[----:B------:R-:W-:Y:S02]  /*3850*/  UIADD3.64 UR24, UR6, -UR24, URZ ;  /* 0x8000001806187297 */ /* 0x000fe4000fffe03f */
[----:B------:R-:W-:Y:S02]  /*3860*/  UIADD3 UR5, UR5, 0x1, URZ ;  /* 0x0000000105057890 */ /* 0x000fe4000fffe03f */
[----:B-1----:R-:W-:Y:S02]  /*3870*/  ISETP.LE.AND P0, PT, R0, UR14, PT ;  /* 0x0000000e00007c0c */ /* 0x002fe4000bf03270 */
[----:B------:R-:W-:-:S04]  /*3880*/  UISETP.NE.U32.AND UP0, UPT, UR5, 0x3, UPT ;  /* 0x000000030500788c */ /* 0x000fc8000bf05070 */
[----:B------:R-:W-:Y:S02]  /*3890*/  USEL UR6, URZ, 0x1, UP0 ;  /* 0x000000013f067887 */ /* 0x000fe40008000000 */
[----:B------:R-:W-:Y:S02]  /*38a0*/  USEL UR5, UR5, URZ, UP0 ;  /* 0x0000003f05057287 */ /* 0x000fe40008000000 */
[----:B------:R-:W-:Y:S01]  /*38b0*/  ULOP3.LUT UR4, UR4, UR6, URZ, 0x3c, !UPT ;  /* 0x0000000604047292 */ /* 0x000fe2000f8e3c3f */
[----:B--2---:R-:W-:-:S06]  /*38c0*/  WARPGROUP.ARRIVE ;  /* 0x00000000000079c5 */ /* 0x004fcc0000000000 */
[----:B------:R-:W-:Y:S03]  /*38d0*/  QGMMA.64x256x32.F32.E4M3.E4M3 R24, gdesc[UR24], R24, gsb0 ;  /* 0x03e00000181879f3 */ /* 0x000fe60008000818 */
[----:B------:R-:W-:Y:S02]  /*38e0*/  WARPGROUP.DEPBAR.LE gsb0, 0x0 ;  /* 0x00008000000079c5 */ /* 0x000fe40000010000 */
[----:B---3--:R-:W-:Y:S05]  /*38f0*/  @!P0 BRA `(.L_x_50) ;  /* 0xfffffff000a08947 */ /* 0x008fea000383ffff */
.L_x_48:
[----:B------:R5:W-:Y:S04]  /*3900*/  STL [R1+0x20c], R148 ;  /* 0x00020c9401007387 */ /* 0x000be80000100800 */
[----:B-1----:R-:W2:Y:S01]  /*3910*/  LDL.LU R5, [R1+0x4] ;  /* 0x0000040001057983 */ /* 0x002ea20000300800 */
[----:B---3--:R-:W-:Y:S06]  /*3920*/  BAR.SYNC.DEFER_BLOCKING 0x0 ;  /* 0x0000000000007b1d */ /* 0x008fec0000010000 */
[----:B-----5:R-:W2:Y:S04]  /*3930*/  LDL.LU R148, [R1] ;  /* 0x0000000001947983 */ /* 0x020ea80000300800 */
[----:B------:R1:W-:Y:S04]  /*3940*/  STL [R1+0x208], R149 ;  /* 0x0002089501007387 */ /* 0x0003e80000100800 */
[----:B-1----:R-:W3:Y:S01]  /*3950*/  LDL.LU R149, [R1+0x8] ;  /* 0x0000080001957983 */ /* 0x002ee20000300800 */
[----:B------:R-:W1:Y:S03]  /*3960*/  @!P2 SYNCS.CCTL.IV [UR16+0x9000] ;  /* 0x00900000ff00a9b1 */ /* 0x000e660008000010 */
[----:B------:R-:W3:Y:S04]  /*3970*/  LDL.LU R3, [R1+0xc] ;  /* 0x00000c0001037983 */ /* 0x000ee80000300800 */
[----:B------:R5:W-:Y:S01]  /*3980*/  STL [R1+0x204], R150 ;  /* 0x0002049601007387 */ /* 0x000be20000100800 */
[----:B-1----:R-:W-:Y:S06]  /*3990*/  BAR.SYNC.DEFER_BLOCKING 0x0 ;  /* 0x0000000000007b1d */ /* 0x002fec0000010000 */
[----:B-----5:R-:W5:Y:S04]  /*39a0*/  LDL.LU R150, [R1+0x10] ;  /* 0x0000100001967983 */ /* 0x020f680000300800 */
[----:B------:R-:W5:Y:S04]  /*39b0*/  LDL.LU R0, [R1+0x14] ;  /* 0x0000140001007983 */ /* 0x000f680000300800 */
[----:B------:R1:W-:Y:S01]  /*39c0*/  STL [R1+0x200], R151 ;  /* 0x0002009701007387 */ /* 0x0003e20000100800 */
[----:B------:R-:W-:Y:S01]  /*39d0*/  F2FP.SATFINITE.E4M3.F32.PACK_AB_MERGE_C R24, R25, R24, RZ ;  /* 0x000000181918723e */ /* 0x000fe200048070ff */
[----:B------:R-:W4:Y:S02]  /*39e0*/  @!P2 SYNCS.CCTL.IV [UR16+0x9008] ;  /* 0x00900800ff00a9b1 */ /* 0x000f240008000010 */
[----:B----4-:R-:W-:Y:S06]  /*39f0*/  BAR.SYNC.DEFER_BLOCKING 0x0 ;  /* 0x0000000000007b1d */ /* 0x010fec0000010000 */
[----:B-1----:R-:W4:Y:S04]  /*3a00*/  LDL.LU R151, [R1+0x18] ;  /* 0x0000180001977983 */ /* 0x002f280000300800 */
[----:B------:R-:W4:Y:S04]  /*3a10*/  LDL.LU R4, [R1+0x1c] ;  /* 0x00001c0001047983 */ /* 0x000f280000300800 */
[----:B------:R-:W4:Y:S04]  /*3a20*/  LDL.LU R7, [R1+0x20] ;  /* 0x0000200001077983 */ /* 0x000f280000300800 */
[----:B------:R-:W4:Y:S04]  /*3a30*/  LDL.LU R6, [R1+0x24] ;  /* 0x0000240001067983 */ /* 0x000f280000300800 */
[----:B------:R-:W4:Y:S01]  /*3a40*/  LDL.LU R2, [R1+0x28] ;  /* 0x0000280001027983 */ /* 0x000f220000300800 */
[----:B------:R-:W-:Y:S01]  /*3a50*/  F2FP.SATFINITE.E4M3.F32.PACK_AB_MERGE_C R26, R27, R26, RZ ;  /* 0x0000001a1b1a723e */ /* 0x000fe200048070ff */
[----:B------:R-:W1:Y:S02]  /*3a60*/  @!P2 SYNCS.CCTL.IV [UR16+0x9010] ;  /* 0x00901000ff00a9b1 */ /* 0x000e640008000010 */
[----:B------:R-:W4:Y:S04]  /*3a70*/  LDL.LU R8, [R1+0x2c] ;  /* 0x00002c0001087983 */ /* 0x000f280000300800 */
        /* <DEDUP_REMOVED lines=113> */
[----:B------:R-:W4:Y:S01]  /*4190*/  LDL.LU R193, [R1+0x1f4] ;  /* 0x0001f40001c17983 */ /* 0x000f220000300800 */
[----:B--2---:R-:W-:-:S03]  /*41a0*/  F2FP.SATFINITE.E4M3.F32.PACK_AB_MERGE_C R5, R5, R148, RZ ;  /* 0x000000940505723e */ /* 0x004fc600048070ff */
[----:B------:R-:W2:Y:S01]  /*41b0*/  LDL.LU R195, [R1+0x1f8] ;  /* 0x0001f80001c37983 */ /* 0x000ea20000300800 */
[----:B---3--:R-:W-:-:S03]  /*41c0*/  F2FP.SATFINITE.E4M3.F32.PACK_AB_MERGE_C R3, R3, R149, RZ ;  /* 0x000000950303723e */ /* 0x008fc600048070ff */
[----:B------:R-:W2:Y:S01]  /*41d0*/  LDL.LU R194, [R1+0x1fc] ;  /* 0x0001fc0001c27983 */ /* 0x000ea20000300800 */
[----:B-----5:R-:W-:-:S03]  /*41e0*/  F2FP.SATFINITE.E4M3.F32.PACK_AB_MERGE_C R0, R0, R150, RZ ;  /* 0x000000960000723e */ /* 0x020fc600048070ff */
[----:B------:R-:W3:Y:S01]  /*41f0*/  LDL.LU R148, [R1+0x20c] ;  /* 0x00020c0001947983 */ /* 0x000ee20000300800 */
[----:B----4-:R-:W-:-:S03]  /*4200*/  F2FP.SATFINITE.E4M3.F32.PACK_AB_MERGE_C R4, R4, R151, RZ ;  /* 0x000000970404723e */ /* 0x010fc600048070ff */
[----:B------:R-:W3:Y:S04]  /*4210*/  LDL.LU R149, [R1+0x208] ;  /* 0x0002080001957983 */ /* 0x000ee80000300800 */
[----:B------:R-:W4:Y:S04]  /*4220*/  LDL.LU R150, [R1+0x204] ;  /* 0x0002040001967983 */ /* 0x000f280000300800 */
[----:B------:R-:W4:Y:S01]  /*4230*/  LDL.LU R151, [R1+0x200] ;  /* 0x0002000001977983 */ /* 0x000f220000300800 */
[----:B------:R-:W-:Y:S02]  /*4240*/  F2FP.SATFINITE.E4M3.F32.PACK_AB_MERGE_C R6, R6, R7, RZ ;  /* 0x000000070606723e */ /* 0x000fe400048070ff */
[----:B------:R-:W-:-:S02]  /*4250*/  ELECT P0, URZ, PT ;  /* 0x00000000003f782f */ /* 0x000fc40003800000 */
[----:B------:R-:W-:Y:S01]  /*4260*/  F2FP.SATFINITE.E4M3.F32.PACK_AB_MERGE_C R28, R29, R28, RZ ;  /* 0x0000001c1d1c723e */ /* 0x000fe200048070ff */
[----:B------:R-:W5:Y:S01]  /*4270*/  S2R R7, SR_TID.X ;  /* 0x0000000000077919 */ /* 0x000f620000002100 */
[----:B------:R-:W-:Y:S01]  /*4280*/  F2FP.SATFINITE.E4M3.F32.PACK_AB_MERGE_C R30, R31, R30, RZ ;  /* 0x0000001e1f1e723e */ /* 0x000fe200048070ff */
[----:B------:R-:W-:Y:S01]  /*4290*/  UMOV UR10, UR15 ;  /* 0x0000000f000a7c82 */ /* 0x000fe20008000000 */
[----:B------:R-:W-:Y:S02]  /*42a0*/  F2FP.SATFINITE.E4M3.F32.PACK_AB_MERGE_C R88, R89, R88, RZ ;  /* 0x000000585958723e */ /* 0x000fe400048070ff */
[----:B------:R-:W-:Y:S02]  /*42b0*/  F2FP.SATFINITE.E4M3.F32.PACK_AB_MERGE_C R90, R91, R90, RZ ;  /* 0x0000005a5b5a723e */ /* 0x000fe400048070ff */
[----:B------:R-:W-:Y:S02]  /*42c0*/  F2FP.SATFINITE.E4M3.F32.PACK_AB_MERGE_C R92, R93, R92, RZ ;  /* 0x0000005c5d5c723e */ /* 0x000fe400048070ff */
[----:B------:R-:W-:-:S02]  /*42d0*/  F2FP.SATFINITE.E4M3.F32.PACK_AB_MERGE_C R94, R95, R94, RZ ;  /* 0x0000005e5f5e723e */ /* 0x000fc400048070ff */
[----:B------:R-:W-:Y:S02]  /*42e0*/  F2FP.SATFINITE.E4M3.F32.PACK_AB_MERGE_C R8, R8, R2, RZ ;  /* 0x000000020808723e */ /* 0x000fe400048070ff */
[----:B------:R-:W-:Y:S02]  /*42f0*/  F2FP.SATFINITE.E4M3.F32.PACK_AB_MERGE_C R9, R9, R252, RZ ;  /* 0x000000fc0909723e */ /* 0x000fe400048070ff */
        /* <DEDUP_REMOVED lines=8> */
[----:B------:R-:W-:Y:S01]  /*4380*/  F2FP.SATFINITE.E4M3.F32.PACK_AB_MERGE_C R102, R103, R102, RZ ;  /* 0x000000666766723e */ /* 0x000fe200048070ff */
[----:B-----5:R-:W-:Y:S01]  /*4390*/  IMAD.SHL.U32 R25, R7, 0x40, RZ ;  /* 0x0000004007197824 */ /* 0x020fe200078e00ff */
[----:B------:R-:W-:Y:S01]  /*43a0*/  F2FP.SATFINITE.E4M3.F32.PACK_AB_MERGE_C R163, R163, R226, RZ ;  /* 0x000000e2a3a3723e */ /* 0x000fe200048070ff */
[----:B------:R-:W-:Y:S01]  /*43b0*/  IMAD.SHL.U32 R27, R7, 0x2, RZ ;  /* 0x00000002071b7824 */ /* 0x000fe200078e00ff */
[----:B------:R-:W-:-:S02]  /*43c0*/  F2FP.SATFINITE.E4M3.F32.PACK_AB_MERGE_C R11, R11, R250, RZ ;  /* 0x000000fa0b0b723e */ /* 0x000fc400048070ff */
[----:B------:R-:W-:Y:S02]  /*43d0*/  LOP3.LUT R25, R25, 0x1800, RZ, 0xc0, !PT ;  /* 0x0000180019197812 */ /* 0x000fe400078ec0ff */
[----:B------:R-:W-:Y:S02]  /*43e0*/  LOP3.LUT R27, R27, 0x6, RZ, 0xc0, !PT ;  /* 0x000000061b1b7812 */ /* 0x000fe400078ec0ff */
        /* <DEDUP_REMOVED lines=93> */
[----:B------:R-:W-:-:S04]  /*49c0*/  LOP3.LUT R2, R7, 0x7f, RZ, 0xc0, !PT ;  /* 0x0000007f07027812 */ /* 0x000fc800078ec0ff */
[----:B------:R-:W-:Y:S02]  /*49d0*/  ISETP.LT.U32.AND P0, PT, R2, 0x40, P0 ;  /* 0x000000400200780c */ /* 0x000fe40000701070 */
[----:B------:R-:W-:Y:S02]  /*49e0*/  F2FP.SATFINITE.E4M3.F32.PACK_AB_MERGE_C R188, R188, R201, RZ ;  /* 0x000000c9bcbc723e */ /* 0x000fe400048070ff */
[----:B------:R-:W-:-:S09]  /*49f0*/  F2FP.SATFINITE.E4M3.F32.PACK_AB_MERGE_C R189, R189, R200, RZ ;  /* 0x000000c8bdbd723e */ /* 0x000fd200048070ff */
[----:B------:R-:W-:Y:S01]  /*4a00*/  VOTEU.ANY UP0, P0 ;  /* 0x00000000003f7886 */ /* 0x000fe20000000100 */
[----:B------:R-:W-:Y:S01]  /*4a10*/  VOTEU.ANY UP1, P0 ;  /* 0x00000000003f7886 */ /* 0x000fe20000020100 */
[----:B------:R-:W-:-:S03]  /*4a20*/  F2FP.SATFINITE.E4M3.F32.PACK_AB_MERGE_C R190, R190, R199, RZ ;  /* 0x000000c7bebe723e */ /* 0x000fc600048070ff */
[----:B------:R-:W-:Y:S01]  /*4a30*/  @UP0 UMOV UR6, UR22 ;  /* 0x0000001600060c82 */ /* 0x000fe20008000000 */
[----:B------:R-:W-:Y:S01]  /*4a40*/  @UP0 UMOV UR7, UR23 ;  /* 0x0000001700070c82 */ /* 0x000fe20008000000 */
[----:B------:R-:W-:Y:S02]  /*4a50*/  F2FP.SATFINITE.E4M3.F32.PACK_AB_MERGE_C R191, R191, R198, RZ ;  /* 0x000000c6bfbf723e */ /* 0x000fe400048070ff */
[----:B------:R-:W-:Y:S02]  /*4a60*/  F2FP.SATFINITE.E4M3.F32.PACK_AB_MERGE_C R192, R192, R197, RZ ;  /* 0x000000c5c0c0723e */ /* 0x000fe400048070ff */
[----:B------:R-:W-:Y:S02]  /*4a70*/  F2FP.SATFINITE.E4M3.F32.PACK_AB_MERGE_C R193, R193, R196, RZ ;  /* 0x000000c4c1c1723e */ /* 0x000fe400048070ff */
[----:B------:R-:W-:Y:S02]  /*4a80*/  LOP3.LUT R196, R7, 0x1c, RZ, 0xc0, !PT ;  /* 0x0000001c07c47812 */ /* 0x000fe400078ec0ff */
[----:B------:R-:W-:-:S03]  /*4a90*/  SHF.R.U32.HI R7, RZ, 0x5, R7 ;  /* 0x00000005ff077819 */ /* 0x000fc60000011607 */
[----:B------:R-:W-:Y:S01]  /*4aa0*/  IMAD R25, R196, 0x20, R25 ;  /* 0x00000020c4197824 */ /* 0x000fe200078e0219 */
[----:B--2---:R-:W-:Y:S01]  /*4ab0*/  F2FP.SATFINITE.E4M3.F32.PACK_AB_MERGE_C R194, R194, R195, RZ ;  /* 0x000000c3c2c2723e */ /* 0x004fe200048070ff */
[----:B------:R-:W-:Y:S01]  /*4ac0*/  IMAD R196, R196, 0x4, R27 ;  /* 0x00000004c4c47824 */ /* 0x000fe200078e021b */
[----:B------:R-:W-:-:S03]  /*4ad0*/  R2UR UR5, R7 ;  /* 0x00000000070572ca */ /* 0x000fc600000e0000 */
[----:B------:R-:W-:Y:S01]  /*4ae0*/  IMAD.IADD R25, R25, 0x1, R196 ;  /* 0x0000000119197824 */ /* 0x000fe200078e02c4 */
[----:B---3--:R-:W-:-:S04]  /*4af0*/  F2FP.SATFINITE.E4M3.F32.PACK_AB_MERGE_C R148, R149, R148, RZ ;  /* 0x000000949594723e */ /* 0x008fc800048070ff */
[----:B-1----:R1:W-:Y:S04]  /*4b00*/  STS.U16 [R25+UR16+0x400], R3 ;  /* 0x0004000319007988 */ /* 0x0023e80008000410 */
[----:B------:R2:W-:Y:S01]  /*4b10*/  STS.U16 [R25+UR16], R5 ;  /* 0x0000000519007988 */ /* 0x0005e20008000410 */
[----:B------:R-:W-:Y:S01]  /*4b20*/  ULOP3.LUT UR5, UR5, 0x1, URZ, 0xc0, !UPT ;  /* 0x0000000105057892 */ /* 0x000fe2000f8ec03f */
[----:B----4-:R-:W-:Y:S02]  /*4b30*/  F2FP.SATFINITE.E4M3.F32.PACK_AB_MERGE_C R150, R151, R150, RZ ;  /* 0x000000969796723e */ /* 0x010fe400048070ff */
[----:B------:R-:W-:Y:S01]  /*4b40*/  STS.U16 [R25+UR16+0x8], R0 ;  /* 0x0000080019007988 */ /* 0x000fe20008000410 */
[----:B------:R-:W-:Y:S01]  /*4b50*/  ULEA UR9, UR5, UR11, 0x7 ;  /* 0x0000000b05097291 */ /* 0x000fe2000f8e383f */
[----:B-1----:R-:W-:Y:S01]  /*4b60*/  LOP3.LUT R3, R25, 0x10, RZ, 0x3c, !PT ;  /* 0x0000001019037812 */ /* 0x002fe200078e3cff */
[----:B------:R-:W-:-:S02]  /*4b70*/  ULEA UR8, UR5, UR16, 0xe ;  /* 0x0000001005087291 */ /* 0x000fc4000f8e703f */
[----:B------:R-:W-:Y:S01]  /*4b80*/  STS.U16 [R25+UR16+0x408], R4 ;  /* 0x0004080419007988 */ /* 0x000fe20008000410 */
[----:B--2---:R-:W-:-:S03]  /*4b90*/  LOP3.LUT R5, R25, 0x20, RZ, 0x3c, !PT ;  /* 0x0000002019057812 */ /* 0x004fc600078e3cff */
[----:B------:R-:W-:Y:S04]  /*4ba0*/  STS.U16 [R25+UR16+0x4000], R163 ;  /* 0x004000a319007988 */ /* 0x000fe80008000410 */
        /* <DEDUP_REMOVED lines=11> */
[----:B------:R-:W-:Y:S04]  /*4c60*/  STS.U16 [R3+UR16], R6 ;  /* 0x0000000603007988 */ /* 0x000fe80008000410 */
        /* <DEDUP_REMOVED lines=14> */
[----:B------:R1:W-:Y:S04]  /*4d50*/  STS.U16 [R3+UR16+0x6408], R102 ;  /* 0x0064086603007988 */ /* 0x0003e80008000410 */
[----:B------:R-:W-:Y:S04]  /*4d60*/  STS.U16 [R5+UR16], R11 ;  /* 0x0000000b05007988 */ /* 0x000fe80008000410 */
[----:B------:R-:W-:Y:S01]  /*4d70*/  STS.U16 [R5+UR16+0x400], R12 ;  /* 0x0004000c05007988 */ /* 0x000fe20008000410 */
[----:B-1----:R-:W-:-:S03]  /*4d80*/  LOP3.LUT R3, R25, 0x30, RZ, 0x3c, !PT ;  /* 0x0000003019037812 */ /* 0x002fc600078e3cff */
        /* <DEDUP_REMOVED lines=50> */
[----:B-1----:R-:W-:-:S02]  /*50b0*/  LOP3.LUT R5, R25, 0x60, RZ, 0x3c, !PT ;  /* 0x0000006019057812 */ /* 0x002fc400078e3cff */
[----:B------:R-:W-:Y:S01]  /*50c0*/  LOP3.LUT R25, R25, 0x70, RZ, 0x3c, !PT ;  /* 0x0000007019197812 */ /* 0x000fe200078e3cff */
        /* <DEDUP_REMOVED lines=45> */
[----:B------:R-:W-:Y:S01]  /*53a0*/  STS.U16 [R25+UR16+0x6408], R150 ;  /* 0x0064089619007988 */ /* 0x000fe20008000410 */
[----:B------:R1:W-:Y:S06]  /*53b0*/  MEMBAR.ALL.CTA ;  /* 0x0000000000007992 */ /* 0x0003ec0000008000 */
[----:B-1----:R-:W1:Y:S02]  /*53c0*/  FENCE.VIEW.ASYNC.S ;  /* 0x00000000000073c6 */ /* 0x002e640000000000 */
[----:B-1----:R-:W-:Y:S06]  /*53d0*/  BAR.SYNC.DEFER_BLOCKING 0x0 ;  /* 0x0000000000007b1d */ /* 0x002fec0000010000 */
[----:B------:R1:W-:Y:S01]  /*53e0*/  @UP1 UTMASTG.2D [UR8], [UR6] ;  /* 0x00000008060013b5 */ /* 0x0003e20008008000 */
[----:B------:R0:W-:Y:S01]  /*53f0*/  UTMACMDFLUSH ;  /* 0x00000000000079b7 */ /* 0x0001e20000000000 */
[----:B------:R-:W-:-:S04]  /*5400*/  DEPBAR.LE SB0, 0x0 ;  /* 0x000080000000791a */ /* 0x000fc80000000000 */
[----:B------:R-:W-:Y:S06]  /*5410*/  BAR.SYNC.DEFER_BLOCKING 0x0 ;  /* 0x0000000000007b1d */ /* 0x000fec0000010000 */
[----:B-1----:R-:W-:Y:S05]  /*5420*/  EXIT ;  /* 0x000000000000794d */ /* 0x002fea0003800000 */
.L_x_49:
[----:B------:R-:W1:Y:S02]  /*5430*/  SYNCS.PHASECHK.TRANS64.TRYWAIT P0, [UR26+0x9000], R0 ;  /* 0x00900000ff0075a7 */ /* 0x000e64000800015a */
[----:B-1----:R-:W-:Y:S05]  /*5440*/  @!P0 BRA `(.L_x_49) ;  /* 0xfffffffc00f88947 */ /* 0x002fea000383ffff */
[----:B------:R-:W-:Y:S05]  /*5450*/  BRA `(.L_x_51) ;  /* 0xffffffd8004c7947 */ /* 0x000fea000383ffff */
.L_x_52:
[----:B------:R-:W-:-:S00]  /*5460*/  BRA `(.L_x_52) ;  /* 0xfffffffc00fc7947 */ /* 0x000fc0000383ffff */
[----:B------:R-:W-:-:S00]  /*5470*/  NOP ;  /* 0x0000000000007918 */ /* 0x000fc00000000000 */
        /* <DEDUP_REMOVED lines=8> */
.L_x_53:


//--------------------- .nv.shared.gluon_wgmma    --------------------------
	.section	.nv.shared.gluon_wgmma,"aw",@nobits
	.sectionflags	@""
	.align	16
	.zero		1024


//--------------------- .nv.shared.reserved.0     --------------------------
	.section	.nv.shared.reserved.0,"aw",@nobits
	.weak		__nv_reservedSMEM_offset_0_alias
	.size		__nv_reservedSMEM_offset_0_alias, 0, 0
	.other		__nv_reservedSMEM_offset_0_alias,@"STO_CUDA_RESERVED_SHARED STV_DEFAULT"
__nv_reservedSMEM_offset_0_alias:
	.zero		0


//--------------------- .nv.constant0.gluon_wgmma --------------------------
	.section	.nv.constant0.gluon_wgmma,"a",@progbits
	.sectionflags	@""
	.align	4
.nv.constant0.gluon_wgmma:
	.zero		608


//--------------------- SYMBOLS --------------------------

	.type		.nv.reservedSmem.offset0,@object
	.size		.nv.reservedSmem.offset0,0x4
